// auto-generated by cutlass_sweep.gemm — config: {"arch": "sm_90", "cluster_m": 1, "cluster_n": 1, "dtype": "e5m2", "stages": 4, "tile_k": 32, "tile_m": 256, "tile_n": 256}
#include "cutlass/cutlass.h"
#include "cutlass/gemm/collective/collective_builder.hpp"
#include "cutlass/gemm/device/gemm_universal_adapter.h"
#include "cutlass/gemm/kernel/gemm_universal.hpp"
#include "cutlass/epilogue/collective/collective_builder.hpp"

using ElemA = cutlass::float_e5m2_t;
using ElemB = cutlass::float_e5m2_t;
using ElemCD = cutlass::float_e5m2_t;
using Acc  = float;
using TileShape    = cute::Shape<cute::_256, cute::_256, cute::_32>;
using ClusterShape = cute::Shape<cute::_1, cute::_1, cute::_1>;

using CollectiveEpilogue = typename cutlass::epilogue::collective::CollectiveBuilder<
    cutlass::arch::Sm90, cutlass::arch::OpClassTensorOp,
    TileShape, ClusterShape,
    cutlass::epilogue::collective::EpilogueTileAuto,
    Acc, Acc,
    ElemCD, cutlass::layout::RowMajor, 128 / cutlass::sizeof_bits<ElemCD>::value,
    ElemCD, cutlass::layout::RowMajor, 128 / cutlass::sizeof_bits<ElemCD>::value,
    cutlass::epilogue::collective::EpilogueScheduleAuto
  >::CollectiveOp;

using CollectiveMainloop = typename cutlass::gemm::collective::CollectiveBuilder<
    cutlass::arch::Sm90, cutlass::arch::OpClassTensorOp,
    ElemA, cutlass::layout::RowMajor, 128 / cutlass::sizeof_bits<ElemA>::value,
    ElemB, cutlass::layout::ColumnMajor, 128 / cutlass::sizeof_bits<ElemB>::value,
    Acc,
    TileShape, ClusterShape,
    cutlass::gemm::collective::StageCount<4>,
    cutlass::gemm::collective::KernelScheduleAuto
  >::CollectiveOp;

using GemmKernel = cutlass::gemm::kernel::GemmUniversal<
    cute::Shape<int,int,int,int>,
    CollectiveMainloop,
    CollectiveEpilogue
>;
using Gemm = cutlass::gemm::device::GemmUniversalAdapter<GemmKernel>;

// Force the device kernel symbol into the cubin without needing a host main.
auto* _anchor = &cutlass::device_kernel<GemmKernel>;


// ===== COMPILED SASS (sm_90a) =====

	.target	sm_90a

	.elftype	@"ET_EXEC"


//--------------------- .note.nv.tkinfo           --------------------------
	.section	.note.nv.tkinfo,"",@"SHT_NOTE"
	.sectionflags	@"SHF_NOTE_NV_TKINFO"
	.tkinfo
        /*0018*/ 	.word	0x00000002
        /*0030*/ 	.string	""
        /*0030*/ 	.string	"ptxas"
        /*0030*/ 	.string	"Cuda compilation tools, release 13.0, V13.0.88"
        /*0030*/ 	.string	"Build cuda_13.0.r13.0/compiler.36424714_0"
        /*0030*/ 	.string	"-arch sm_90a -m 64 "



//--------------------- .note.nv.cuinfo           --------------------------
	.section	.note.nv.cuinfo,"",@"SHT_NOTE"
	.sectionflags	@"SHF_NOTE_NV_CUINFO"
        /*0018*/ 	.short	0x0002
        /*001a*/ 	.short	0x005a
        /*001c*/ 	.short	0x0082
	.zero		2


//--------------------- .nv.info                  --------------------------
	.section	.nv.info,"",@"SHT_CUDA_INFO"
	.align	4


	//----- nvinfo : EIATTR_REGCOUNT
	.align		4
        /*0000*/ 	.byte	0x04, 0x2f
        /*0002*/ 	.short	(.L_12 - .L_11)
	.align		4
.L_11:
        /*0004*/ 	.word	index@(_ZN7cutlass13device_kernelINS_4gemm6kernel13GemmUniversalIN4cute5tupleIJiiiiEEENS1_10collective13CollectiveMmaINS1_37MainloopSm90TmaGmmaWarpSpecializedFP8ILi4ENS5_IJNS4_1CILi1EEESB_SB_EEENS1_35KernelTmaWarpSpecializedCooperativeEEENS5_IJNSA_ILi256EEESF_NSA_ILi32EEEEEENS_12float_e5m2_tENS5_IJlSB_lEEESI_SJ_NS4_8TiledMMAINS4_8MMA_AtomIJNS4_4SM904GMMA31MMA_64x256x32_F32E5M2E5M2_SS_TNILNSN_7ScaleInE1ELSP_1EEEEEENS4_6LayoutINS5_IJNSA_ILi2EEESB_SB_EEENS5_IJSB_NSA_ILi0EEESV_EEEEENS5_IJNS4_10UnderscoreESY_SY_EEEEENS4_13SM90_TMA_LOADENS4_14ComposedLayoutINS4_7SwizzleILi1ELi4ELi3EEENS4_18smem_ptr_flag_bitsILi8EEENSS_INS5_IJNSA_ILi8EEESG_EEENS5_IJSG_SB_EEEEEEEvNS4_8identityES11_S1B_vS1C_EENS_8epilogue10collective6detail29Sm90TmaWarpSpecializedAdapterINS1F_15DefaultEpilogueISI_SJ_SJ_NS1E_6thread17LinearCombinationISI_Li1EffLNS1J_9ScaleType4KindE0ELNS_15FloatRoundStyleE2ESI_EENS1_15EpilogueDefaultEEEEEvvEEEEvNT_6ParamsE)
        /*0008*/ 	.word	0x000000a8


	//----- nvinfo : EIATTR_FRAME_SIZE
	.align		4
.L_12:
        /*000c*/ 	.byte	0x04, 0x11
        /*000e*/ 	.short	(.L_14 - .L_13)
	.align		4
.L_13:
        /*0010*/ 	.word	index@(_ZN7cutlass13device_kernelINS_4gemm6kernel13GemmUniversalIN4cute5tupleIJiiiiEEENS1_10collective13CollectiveMmaINS1_37MainloopSm90TmaGmmaWarpSpecializedFP8ILi4ENS5_IJNS4_1CILi1EEESB_SB_EEENS1_35KernelTmaWarpSpecializedCooperativeEEENS5_IJNSA_ILi256EEESF_NSA_ILi32EEEEEENS_12float_e5m2_tENS5_IJlSB_lEEESI_SJ_NS4_8TiledMMAINS4_8MMA_AtomIJNS4_4SM904GMMA31MMA_64x256x32_F32E5M2E5M2_SS_TNILNSN_7ScaleInE1ELSP_1EEEEEENS4_6LayoutINS5_IJNSA_ILi2EEESB_SB_EEENS5_IJSB_NSA_ILi0EEESV_EEEEENS5_IJNS4_10UnderscoreESY_SY_EEEEENS4_13SM90_TMA_LOADENS4_14ComposedLayoutINS4_7SwizzleILi1ELi4ELi3EEENS4_18smem_ptr_flag_bitsILi8EEENSS_INS5_IJNSA_ILi8EEESG_EEENS5_IJSG_SB_EEEEEEEvNS4_8identityES11_S1B_vS1C_EENS_8epilogue10collective6detail29Sm90TmaWarpSpecializedAdapterINS1F_15DefaultEpilogueISI_SJ_SJ_NS1E_6thread17LinearCombinationISI_Li1EffLNS1J_9ScaleType4KindE0ELNS_15FloatRoundStyleE2ESI_EENS1_15EpilogueDefaultEEEEEvvEEEEvNT_6ParamsE)
        /*0014*/ 	.word	0x00000670


	//----- nvinfo : EIATTR_MIN_STACK_SIZE
	.align		4
.L_14:
        /*0018*/ 	.byte	0x04, 0x12
        /*001a*/ 	.short	(.L_16 - .L_15)
	.align		4
.L_15:
        /*001c*/ 	.word	index@(_ZN7cutlass13device_kernelINS_4gemm6kernel13GemmUniversalIN4cute5tupleIJiiiiEEENS1_10collective13CollectiveMmaINS1_37MainloopSm90TmaGmmaWarpSpecializedFP8ILi4ENS5_IJNS4_1CILi1EEESB_SB_EEENS1_35KernelTmaWarpSpecializedCooperativeEEENS5_IJNSA_ILi256EEESF_NSA_ILi32EEEEEENS_12float_e5m2_tENS5_IJlSB_lEEESI_SJ_NS4_8TiledMMAINS4_8MMA_AtomIJNS4_4SM904GMMA31MMA_64x256x32_F32E5M2E5M2_SS_TNILNSN_7ScaleInE1ELSP_1EEEEEENS4_6LayoutINS5_IJNSA_ILi2EEESB_SB_EEENS5_IJSB_NSA_ILi0EEESV_EEEEENS5_IJNS4_10UnderscoreESY_SY_EEEEENS4_13SM90_TMA_LOADENS4_14ComposedLayoutINS4_7SwizzleILi1ELi4ELi3EEENS4_18smem_ptr_flag_bitsILi8EEENSS_INS5_IJNSA_ILi8EEESG_EEENS5_IJSG_SB_EEEEEEEvNS4_8identityES11_S1B_vS1C_EENS_8epilogue10collective6detail29Sm90TmaWarpSpecializedAdapterINS1F_15DefaultEpilogueISI_SJ_SJ_NS1E_6thread17LinearCombinationISI_Li1EffLNS1J_9ScaleType4KindE0ELNS_15FloatRoundStyleE2ESI_EENS1_15EpilogueDefaultEEEEEvvEEEEvNT_6ParamsE)
        /*0020*/ 	.word	0x00000670
.L_16:


//--------------------- .nv.compat                --------------------------
	.section	.nv.compat,"",@"SHT_CUDA_COMPAT_INFO"
	.align	4
        /*0000*/ 	.byte	0x02, 0x09, 0x01, 0x00, 0x02, 0x02, 0x04, 0x00, 0x02, 0x05, 0x05, 0x00, 0x03, 0x07, 0x01, 0x01
        /*0010*/ 	.byte	0x02, 0x03, 0x01, 0x00, 0x02, 0x06, 0x01, 0x00, 0x04, 0x0b, 0x08, 0x00, 0x00, 0x00, 0x00, 0x00
        /*0020*/ 	.byte	0x00, 0x00, 0x00, 0x00


//--------------------- .nv.info._ZN7cutlass13device_kernelINS_4gemm6kernel13GemmUniversalIN4cute5tupleIJiiiiEEENS1_10collective13CollectiveMmaINS1_37MainloopSm90TmaGmmaWarpSpecializedFP8ILi4ENS5_IJNS4_1CILi1EEESB_SB_EEENS1_35KernelTmaWarpSpecializedCooperativeEEENS5_IJNSA_ILi256EEESF_NSA_ILi32EEEEEENS_12float_e5m2_tENS5_IJlSB_lEEESI_SJ_NS4_8TiledMMAINS4_8MMA_AtomIJNS4_4SM904GMMA31MMA_64x256x32_F32E5M2E5M2_SS_TNILNSN_7ScaleInE1ELSP_1EEEEEENS4_6LayoutINS5_IJNSA_ILi2EEESB_SB_EEENS5_IJSB_NSA_ILi0EEESV_EEEEENS5_IJNS4_10UnderscoreESY_SY_EEEEENS4_13SM90_TMA_LOADENS4_14ComposedLayoutINS4_7SwizzleILi1ELi4ELi3EEENS4_18smem_ptr_flag_bitsILi8EEENSS_INS5_IJNSA_ILi8EEESG_EEENS5_IJSG_SB_EEEEEEEvNS4_8identityES11_S1B_vS1C_EENS_8epilogue10collective6detail29Sm90TmaWarpSpecializedAdapterINS1F_15DefaultEpilogueISI_SJ_SJ_NS1E_6thread17LinearCombinationISI_Li1EffLNS1J_9ScaleType4KindE0ELNS_15FloatRoundStyleE2ESI_EENS1_15EpilogueDefaultEEEEEvvEEEEvNT_6ParamsE --------------------------
	.section	.nv.info._ZN7cutlass13device_kernelINS_4gemm6kernel13GemmUniversalIN4cute5tupleIJiiiiEEENS1_10collective13CollectiveMmaINS1_37MainloopSm90TmaGmmaWarpSpecializedFP8ILi4ENS5_IJNS4_1CILi1EEESB_SB_EEENS1_35KernelTmaWarpSpecializedCooperativeEEENS5_IJNSA_ILi256EEESF_NSA_ILi32EEEEEENS_12float_e5m2_tENS5_IJlSB_lEEESI_SJ_NS4_8TiledMMAINS4_8MMA_AtomIJNS4_4SM904GMMA31MMA_64x256x32_F32E5M2E5M2_SS_TNILNSN_7ScaleInE1ELSP_1EEEEEENS4_6LayoutINS5_IJNSA_ILi2EEESB_SB_EEENS5_IJSB_NSA_ILi0EEESV_EEEEENS5_IJNS4_10UnderscoreESY_SY_EEEEENS4_13SM90_TMA_LOADENS4_14ComposedLayoutINS4_7SwizzleILi1ELi4ELi3EEENS4_18smem_ptr_flag_bitsILi8EEENSS_INS5_IJNSA_ILi8EEESG_EEENS5_IJSG_SB_EEEEEEEvNS4_8identityES11_S1B_vS1C_EENS_8epilogue10collective6detail29Sm90TmaWarpSpecializedAdapterINS1F_15DefaultEpilogueISI_SJ_SJ_NS1E_6thread17LinearCombinationISI_Li1EffLNS1J_9ScaleType4KindE0ELNS_15FloatRoundStyleE2ESI_EENS1_15EpilogueDefaultEEEEEvvEEEEvNT_6ParamsE,"",@"SHT_CUDA_INFO"
	.sectionflags	@""
	.align	4


	//----- nvinfo : EIATTR_CUDA_API_VERSION
	.align		4
        /*0000*/ 	.byte	0x04, 0x37
        /*0002*/ 	.short	(.L_18 - .L_17)
.L_17:
        /*0004*/ 	.word	0x00000082


	//----- nvinfo : EIATTR_KPARAM_INFO
	.align		4
.L_18:
        /*0008*/ 	.byte	0x04, 0x17
        /*000a*/ 	.short	(.L_20 - .L_19)
.L_19:
        /*000c*/ 	.word	0x00000000
        /*0010*/ 	.short	0x0000
        /*0012*/ 	.short	0x0070
        /*0014*/ 	.byte	0x00, 0xf0, 0x01, 0x10


	//----- nvinfo : EIATTR_SPARSE_MMA_MASK
	.align		4
.L_20:
        /*0018*/ 	.byte	0x03, 0x50
        /*001a*/ 	.short	0x0000


	//----- nvinfo : EIATTR_MAXREG_COUNT
	.align		4
        /*001c*/ 	.byte	0x03, 0x1b
        /*001e*/ 	.short	0x00a8


	//----- nvinfo : EIATTR_NUM_BARRIERS
	.align		4
        /*0020*/ 	.byte	0x02, 0x4c
        /*0022*/ 	.byte	0x01
	.zero		1


	//----- nvinfo : EIATTR_ANNOTATIONS
	.align		4
        /*0024*/ 	.byte	0x04, 0x55
        /*0026*/ 	.short	(.L_22 - .L_21)


	//   ....[0]....
.L_21:
        /*0028*/ 	.word	0x00000001
        /*002c*/ 	.byte	0x90, 0x05, 0x00, 0x00, 0x01, 0x00, 0x00, 0x00, 0xb0, 0x05, 0x00, 0x00, 0x01, 0x00, 0x00, 0x00
        /* <DEDUP_REMOVED lines=1352> */
        /*54bc*/ 	.byte	0x00, 0x33, 0x02, 0x00


	//----- nvinfo : EIATTR_MERCURY_ISA_VERSION
	.align		4
.L_22:
        /*54c0*/ 	.byte	0x03, 0x5f
        /*54c2*/ 	.short	0x0101


	//----- nvinfo : EIATTR_INT_WARP_WIDE_INSTR_OFFSETS
	.align		4
        /*54c4*/ 	.byte	0x04, 0x31
        /*54c6*/ 	.short	(.L_24 - .L_23)


	//   ....[0]....
.L_23:
        /*54c8*/ 	.word	0x00000480


	//   ....[1]....
        /*54cc*/ 	.word	0x000004a0


	//   ....[2]....
        /*54d0*/ 	.word	0x000005a0


	//----- nvinfo : EIATTR_COOP_GROUP_MASK_REGIDS
	.align		4
.L_24:
        /*54d4*/ 	.byte	0x04, 0x29
        /*54d6*/ 	.short	(.L_26 - .L_25)


	//   ....[0]....
.L_25:
        /*54d8*/ 	.word	0xffffffff


	//   ....[1]....
        /*54dc*/ 	.word	0xffffffff


	//   ....[2]....
        /*54e0*/ 	.word	0xffffffff


	//   ....[3]....
        /*54e4*/ 	.word	0xffffffff


	//   ....[4]....
        /*54e8*/ 	.word	0xffffffff


	//----- nvinfo : EIATTR_COOP_GROUP_INSTR_OFFSETS
	.align		4
.L_26:
        /*54ec*/ 	.byte	0x04, 0x28
        /*54ee*/ 	.short	(.L_28 - .L_27)


	//   ....[0]....
.L_27:
        /*54f0*/ 	.word	0x00000070


	//   ....[1]....
        /*54f4*/ 	.word	0x00000080


	//   ....[2]....
        /*54f8*/ 	.word	0x000001a0


	//   ....[3]....
        /*54fc*/ 	.word	0x000003c0


	//   ....[4]....
        /*5500*/ 	.word	0x000026d0


	//----- nvinfo : EIATTR_REG_RECONFIG
	.align		4
.L_28:
        /*5504*/ 	.byte	0x01, 0x54
	.zero		2


	//----- nvinfo : EIATTR_MBARRIER_INSTR_OFFSETS
	.align		4
        /*5508*/ 	.byte	0x04, 0x39
        /*550a*/ 	.short	(.L_30 - .L_29)


	//   ....[0]....
.L_29:
        /*550c*/ 	.word	0x00000320
        /*5510*/ 	.word	0x000000ff
        /*5514*/ 	.word	0x00000000
        /*5518*/ 	.short	0x0100
        /*551a*/ 	.byte	0x09
	.zero		1


	//   ....[1]....
        /*551c*/ 	.word	0x00000330
        /*5520*/ 	.word	0x000000ff
        /*5524*/ 	.word	0x00000020
        /*5528*/ 	.short	0x0100
        /*552a*/ 	.byte	0x09
	.zero		1


	//   ....[2]....
        /*552c*/ 	.word	0x00000340
        /*5530*/ 	.word	0x000000ff
        /*5534*/ 	.word	0x00000008
        /*5538*/ 	.short	0x0100
        /*553a*/ 	.byte	0x09
	.zero		1


	//   ....[3]....
        /*553c*/ 	.word	0x00000350
        /*5540*/ 	.word	0x000000ff
        /*5544*/ 	.word	0x00000028
        /*5548*/ 	.short	0x0100
        /*554a*/ 	.byte	0x09
	.zero		1


	//   ....[4]....
        /*554c*/ 	.word	0x00000360
        /*5550*/ 	.word	0x000000ff
        /*5554*/ 	.word	0x00000010
        /*5558*/ 	.short	0x0100
        /*555a*/ 	.byte	0x09
	.zero		1


	//   ....[5]....
        /*555c*/ 	.word	0x00000370
        /*5560*/ 	.word	0x000000ff
        /*5564*/ 	.word	0x00000030
        /*5568*/ 	.short	0x0100
        /*556a*/ 	.byte	0x09
	.zero		1


	//   ....[6]....
        /*556c*/ 	.word	0x00000380
        /*5570*/ 	.word	0x000000ff
        /*5574*/ 	.word	0x00000018
        /*5578*/ 	.short	0x0100
        /*557a*/ 	.byte	0x09
	.zero		1


	//   ....[7]....
        /*557c*/ 	.word	0x00000390
        /*5580*/ 	.word	0x000000ff
        /*5584*/ 	.word	0x00000038
        /*5588*/ 	.short	0x0100
        /*558a*/ 	.byte	0x09
	.zero		1


	//   ....[8]....
        /*558c*/ 	.word	0x000005d0
        /*5590*/ 	.word	0x000000ff
        /*5594*/ 	.word	0x00000050
        /*5598*/ 	.short	0x0100
        /*559a*/ 	.byte	0x06
	.zero		1


	//   ....[9]....
        /*559c*/ 	.word	0x000005e0
        /*55a0*/ 	.word	0x000000ff
        /*55a4*/ 	.word	0x00000058
        /*55a8*/ 	.short	0x0100
        /*55aa*/ 	.byte	0x06
	.zero		1


	//   ....[10]....
        /*55ac*/ 	.word	0x00002ac0
        /*55b0*/ 	.word	0x000000ff
        /*55b4*/ 	.word	0x00000000
        /*55b8*/ 	.short	0x010a
        /*55ba*/ 	.byte	0x07
	.zero		1


	//   ....[11]....
        /*55bc*/ 	.word	0x00002b20
        /*55c0*/ 	.word	0x000000ff
        /*55c4*/ 	.word	0x00000000
        /*55c8*/ 	.short	0x010a
        /*55ca*/ 	.byte	0x07
	.zero		1


	//   ....[12]....
        /*55cc*/ 	.word	0x000062e0
        /*55d0*/ 	.word	0x000000ff
        /*55d4*/ 	.word	0x00000000
        /*55d8*/ 	.short	0x010a
        /*55da*/ 	.byte	0x09
	.zero		1


	//   ....[13]....
        /*55dc*/ 	.word	0x00006320
        /*55e0*/ 	.word	0x000000ff
        /*55e4*/ 	.word	0x00000000
        /*55e8*/ 	.short	0x010a
        /*55ea*/ 	.byte	0x09
	.zero		1


	//   ....[14]....
        /*55ec*/ 	.word	0x0000af80
        /*55f0*/ 	.word	0x000000ff
        /*55f4*/ 	.word	0x00000000
        /*55f8*/ 	.short	0x0101
        /*55fa*/ 	.byte	0x08
	.zero		1


	//   ....[15]....
        /*55fc*/ 	.word	0x0000ea10
        /*5600*/ 	.word	0x000000ff
        /*5604*/ 	.word	0x00000000
        /*5608*/ 	.short	0x0101
        /*560a*/ 	.byte	0x06
	.zero		1


	//   ....[16]....
        /*560c*/ 	.word	0x00022550
        /*5610*/ 	.word	0x00000010
        /*5614*/ 	.word	0x00000020
        /*5618*/ 	.short	0x010a
        /*561a*/ 	.byte	0x3f
	.zero		1


	//   ....[17]....
        /*561c*/ 	.word	0x00022910
        /*5620*/ 	.word	0x00000002
        /*5624*/ 	.word	0x00000058
        /*5628*/ 	.short	0x0101
        /*562a*/ 	.byte	0x3f
	.zero		1


	//   ....[18]....
        /*562c*/ 	.word	0x00023040
        /*5630*/ 	.word	0x00000005
        /*5634*/ 	.word	0x00000000
        /*5638*/ 	.short	0x010a
        /*563a*/ 	.byte	0x3f
	.zero		1


	//   ....[19]....
        /*563c*/ 	.word	0x000230d0
        /*5640*/ 	.word	0x00000007
        /*5644*/ 	.word	0x00000000
        /*5648*/ 	.short	0x010a
        /*564a*/ 	.byte	0x3f
	.zero		1


	//   ....[20]....
        /*564c*/ 	.word	0x00023160
        /*5650*/ 	.word	0x00000007
        /*5654*/ 	.word	0x00000000
        /*5658*/ 	.short	0x010a
        /*565a*/ 	.byte	0x3f
	.zero		1


	//   ....[21]....
        /*565c*/ 	.word	0x000231f0
        /*5660*/ 	.word	0x00000003
        /*5664*/ 	.word	0x00000000
        /*5668*/ 	.short	0x010a
        /*566a*/ 	.byte	0x3f
	.zero		1


	//   ....[22]....
        /*566c*/ 	.word	0x00023260
        /*5670*/ 	.word	0x00000003
        /*5674*/ 	.word	0x00000000
        /*5678*/ 	.short	0x010a
        /*567a*/ 	.byte	0x3f
	.zero		1


	//   ....[23]....
        /*567c*/ 	.word	0x000232d0
        /*5680*/ 	.word	0x00000000
        /*5684*/ 	.word	0x00000000
        /*5688*/ 	.short	0x010a
        /*568a*/ 	.byte	0x3f
	.zero		1


	//   ....[24]....
        /*568c*/ 	.word	0x000233b0
        /*5690*/ 	.word	0x00000010
        /*5694*/ 	.word	0x00000020
        /*5698*/ 	.short	0x010a
        /*569a*/ 	.byte	0x3f
	.zero		1


	//   ....[25]....
        /*569c*/ 	.word	0x00023490
        /*56a0*/ 	.word	0x00000005
        /*56a4*/ 	.word	0x00000000
        /*56a8*/ 	.short	0x010a
        /*56aa*/ 	.byte	0x3f
	.zero		1


	//   ....[26]....
        /*56ac*/ 	.word	0x000234e0
        /*56b0*/ 	.word	0x00000007
        /*56b4*/ 	.word	0x00000000
        /*56b8*/ 	.short	0x010a
        /*56ba*/ 	.byte	0x3f
	.zero		1


	//   ....[27]....
        /*56bc*/ 	.word	0x00023530
        /*56c0*/ 	.word	0x00000007
        /*56c4*/ 	.word	0x00000000
        /*56c8*/ 	.short	0x010a
        /*56ca*/ 	.byte	0x3f
	.zero		1


	//----- nvinfo : EIATTR_NUM_MBARRIERS
	.align		4
.L_30:
        /*56cc*/ 	.byte	0x03, 0x38
        /*56ce*/ 	.short	0x000a


	//----- nvinfo : EIATTR_EXIT_INSTR_OFFSETS
	.align		4
        /*56d0*/ 	.byte	0x04, 0x1c
        /*56d2*/ 	.short	(.L_32 - .L_31)


	//   ....[0]....
.L_31:
        /*56d4*/ 	.word	0x00000640


	//   ....[1]....
        /*56d8*/ 	.word	0x00000fa0


	//   ....[2]....
        /*56dc*/ 	.word	0x00021b80


	//   ....[3]....
        /*56e0*/ 	.word	0x000221e0


	//   ....[4]....
        /*56e4*/ 	.word	0x00023240


	//----- nvinfo : EIATTR_MAX_THREADS
	.align		4
.L_32:
        /*56e8*/ 	.byte	0x04, 0x05
        /*56ea*/ 	.short	(.L_34 - .L_33)
.L_33:
        /*56ec*/ 	.word	0x00000180
        /*56f0*/ 	.word	0x00000001
        /*56f4*/ 	.word	0x00000001


	//----- nvinfo : EIATTR_CRS_STACK_SIZE
	.align		4
.L_34:
        /*56f8*/ 	.byte	0x04, 0x1e
        /*56fa*/ 	.short	(.L_36 - .L_35)
.L_35:
        /*56fc*/ 	.word	0x00000000


	//----- nvinfo : EIATTR_CBANK_PARAM_SIZE
	.align		4
.L_36:
        /*5700*/ 	.byte	0x03, 0x19
        /*5702*/ 	.short	0x0470


	//----- nvinfo : EIATTR_PARAM_CBANK
	.align		4
        /*5704*/ 	.byte	0x04, 0x0a
        /*5706*/ 	.short	(.L_38 - .L_37)
	.align		4
.L_37:
        /*5708*/ 	.word	index@(.nv.constant0._ZN7cutlass13device_kernelINS_4gemm6kernel13GemmUniversalIN4cute5tupleIJiiiiEEENS1_10collective13CollectiveMmaINS1_37MainloopSm90TmaGmmaWarpSpecializedFP8ILi4ENS5_IJNS4_1CILi1EEESB_SB_EEENS1_35KernelTmaWarpSpecializedCooperativeEEENS5_IJNSA_ILi256EEESF_NSA_ILi32EEEEEENS_12float_e5m2_tENS5_IJlSB_lEEESI_SJ_NS4_8TiledMMAINS4_8MMA_AtomIJNS4_4SM904GMMA31MMA_64x256x32_F32E5M2E5M2_SS_TNILNSN_7ScaleInE1ELSP_1EEEEEENS4_6LayoutINS5_IJNSA_ILi2EEESB_SB_EEENS5_IJSB_NSA_ILi0EEESV_EEEEENS5_IJNS4_10UnderscoreESY_SY_EEEEENS4_13SM90_TMA_LOADENS4_14ComposedLayoutINS4_7SwizzleILi1ELi4ELi3EEENS4_18smem_ptr_flag_bitsILi8EEENSS_INS5_IJNSA_ILi8EEESG_EEENS5_IJSG_SB_EEEEEEEvNS4_8identityES11_S1B_vS1C_EENS_8epilogue10collective6detail29Sm90TmaWarpSpecializedAdapterINS1F_15DefaultEpilogueISI_SJ_SJ_NS1E_6thread17LinearCombinationISI_Li1EffLNS1J_9ScaleType4KindE0ELNS_15FloatRoundStyleE2ESI_EENS1_15EpilogueDefaultEEEEEvvEEEEvNT_6ParamsE)
        /*570c*/ 	.short	0x0210
        /*570e*/ 	.short	0x0470


	//----- nvinfo : EIATTR_SW_WAR
	.align		4
.L_38:
        /*5710*/ 	.byte	0x04, 0x36
        /*5712*/ 	.short	(.L_40 - .L_39)
.L_39:
        /*5714*/ 	.word	0x00000008
.L_40:


//--------------------- .nv.callgraph             --------------------------
	.section	.nv.callgraph,"",@"SHT_CUDA_CALLGRAPH"
	.align	4
	.sectionentsize	8
	.align		4
        /*0000*/ 	.word	0x00000000
	.align		4
        /*0004*/ 	.word	0xffffffff
	.align		4
        /*0008*/ 	.word	0x00000000
	.align		4
        /*000c*/ 	.word	0xfffffffe
	.align		4
        /*0010*/ 	.word	0x00000000
	.align		4
        /*0014*/ 	.word	0xfffffffd
	.align		4
        /*0018*/ 	.word	0x00000000
	.align		4
        /*001c*/ 	.word	0xfffffffc


//--------------------- .nv.constant4             --------------------------
	.section	.nv.constant4,"a",@progbits
	.align	8
	.align		8
.nv.constant4:
        /*0000*/ 	.dword	_ZN39_INTERNAL_afeadfa2_4_k_cu_ae168469_45154cuda3std3__45__cpo5beginE
	.align		8
        /*0008*/ 	.dword	_ZN39_INTERNAL_afeadfa2_4_k_cu_ae168469_45154cuda3std3__45__cpo3endE
	.align		8
        /*0010*/ 	.dword	_ZN39_INTERNAL_afeadfa2_4_k_cu_ae168469_45154cuda3std3__45__cpo6cbeginE
	.align		8
        /*0018*/ 	.dword	_ZN39_INTERNAL_afeadfa2_4_k_cu_ae168469_45154cuda3std3__45__cpo4cendE
	.align		8
        /*0020*/ 	.dword	_ZN39_INTERNAL_afeadfa2_4_k_cu_ae168469_45154cuda3std3__441_GLOBAL__N__afeadfa2_4_k_cu_ae168469_45156ignoreE
	.align		8
        /*0028*/ 	.dword	_ZN39_INTERNAL_afeadfa2_4_k_cu_ae168469_45154cuda3std3__419piecewise_constructE
	.align		8
        /*0030*/ 	.dword	_ZN39_INTERNAL_afeadfa2_4_k_cu_ae168469_45154cuda3std3__48in_placeE
	.align		8
        /*0038*/ 	.dword	_ZN39_INTERNAL_afeadfa2_4_k_cu_ae168469_45154cuda3std6ranges3__45__cpo4swapE
	.align		8
        /*0040*/ 	.dword	_ZN39_INTERNAL_afeadfa2_4_k_cu_ae168469_45154cuda3std6ranges3__45__cpo9iter_moveE
	.align		8
        /*0048*/ 	.dword	_ZN39_INTERNAL_afeadfa2_4_k_cu_ae168469_45154cute7productE
	.align		8
        /*0050*/ 	.dword	_ZN39_INTERNAL_afeadfa2_4_k_cu_ae168469_45154cute1_E


//--------------------- .text._ZN7cutlass13device_kernelINS_4gemm6kernel13GemmUniversalIN4cute5tupleIJiiiiEEENS1_10collective13CollectiveMmaINS1_37MainloopSm90TmaGmmaWarpSpecializedFP8ILi4ENS5_IJNS4_1CILi1EEESB_SB_EEENS1_35KernelTmaWarpSpecializedCooperativeEEENS5_IJNSA_ILi256EEESF_NSA_ILi32EEEEEENS_12float_e5m2_tENS5_IJlSB_lEEESI_SJ_NS4_8TiledMMAINS4_8MMA_AtomIJNS4_4SM904GMMA31MMA_64x256x32_F32E5M2E5M2_SS_TNILNSN_7ScaleInE1ELSP_1EEEEEENS4_6LayoutINS5_IJNSA_ILi2EEESB_SB_EEENS5_IJSB_NSA_ILi0EEESV_EEEEENS5_IJNS4_10UnderscoreESY_SY_EEEEENS4_13SM90_TMA_LOADENS4_14ComposedLayoutINS4_7SwizzleILi1ELi4ELi3EEENS4_18smem_ptr_flag_bitsILi8EEENSS_INS5_IJNSA_ILi8EEESG_EEENS5_IJSG_SB_EEEEEEEvNS4_8identityES11_S1B_vS1C_EENS_8epilogue10collective6detail29Sm90TmaWarpSpecializedAdapterINS1F_15DefaultEpilogueISI_SJ_SJ_NS1E_6thread17LinearCombinationISI_Li1EffLNS1J_9ScaleType4KindE0ELNS_15FloatRoundStyleE2ESI_EENS1_15EpilogueDefaultEEEEEvvEEEEvNT_6ParamsE --------------------------
	.section	.text._ZN7cutlass13device_kernelINS_4gemm6kernel13GemmUniversalIN4cute5tupleIJiiiiEEENS1_10collective13CollectiveMmaINS1_37MainloopSm90TmaGmmaWarpSpecializedFP8ILi4ENS5_IJNS4_1CILi1EEESB_SB_EEENS1_35KernelTmaWarpSpecializedCooperativeEEENS5_IJNSA_ILi256EEESF_NSA_ILi32EEEEEENS_12float_e5m2_tENS5_IJlSB_lEEESI_SJ_NS4_8TiledMMAINS4_8MMA_AtomIJNS4_4SM904GMMA31MMA_64x256x32_F32E5M2E5M2_SS_TNILNSN_7ScaleInE1ELSP_1EEEEEENS4_6LayoutINS5_IJNSA_ILi2EEESB_SB_EEENS5_IJSB_NSA_ILi0EEESV_EEEEENS5_IJNS4_10UnderscoreESY_SY_EEEEENS4_13SM90_TMA_LOADENS4_14ComposedLayoutINS4_7SwizzleILi1ELi4ELi3EEENS4_18smem_ptr_flag_bitsILi8EEENSS_INS5_IJNSA_ILi8EEESG_EEENS5_IJSG_SB_EEEEEEEvNS4_8identityES11_S1B_vS1C_EENS_8epilogue10collective6detail29Sm90TmaWarpSpecializedAdapterINS1F_15DefaultEpilogueISI_SJ_SJ_NS1E_6thread17LinearCombinationISI_Li1EffLNS1J_9ScaleType4KindE0ELNS_15FloatRoundStyleE2ESI_EENS1_15EpilogueDefaultEEEEEvvEEEEvNT_6ParamsE,"ax",@progbits
	.align	128
.text._ZN7cutlass13device_kernelINS_4gemm6kernel13GemmUniversalIN4cute5tupleIJiiiiEEENS1_10collective13CollectiveMmaINS1_37MainloopSm90TmaGmmaWarpSpecializedFP8ILi4ENS5_IJNS4_1CILi1EEESB_SB_EEENS1_35KernelTmaWarpSpecializedCooperativeEEENS5_IJNSA_ILi256EEESF_NSA_ILi32EEEEEENS_12float_e5m2_tENS5_IJlSB_lEEESI_SJ_NS4_8TiledMMAINS4_8MMA_AtomIJNS4_4SM904GMMA31MMA_64x256x32_F32E5M2E5M2_SS_TNILNSN_7ScaleInE1ELSP_1EEEEEENS4_6LayoutINS5_IJNSA_ILi2EEESB_SB_EEENS5_IJSB_NSA_ILi0EEESV_EEEEENS5_IJNS4_10UnderscoreESY_SY_EEEEENS4_13SM90_TMA_LOADENS4_14ComposedLayoutINS4_7SwizzleILi1ELi4ELi3EEENS4_18smem_ptr_flag_bitsILi8EEENSS_INS5_IJNSA_ILi8EEESG_EEENS5_IJSG_SB_EEEEEEEvNS4_8identityES11_S1B_vS1C_EENS_8epilogue10collective6detail29Sm90TmaWarpSpecializedAdapterINS1F_15DefaultEpilogueISI_SJ_SJ_NS1E_6thread17LinearCombinationISI_Li1EffLNS1J_9ScaleType4KindE0ELNS_15FloatRoundStyleE2ESI_EENS1_15EpilogueDefaultEEEEEvvEEEEvNT_6ParamsE:
        .type           _ZN7cutlass13device_kernelINS_4gemm6kernel13GemmUniversalIN4cute5tupleIJiiiiEEENS1_10collective13CollectiveMmaINS1_37MainloopSm90TmaGmmaWarpSpecializedFP8ILi4ENS5_IJNS4_1CILi1EEESB_SB_EEENS1_35KernelTmaWarpSpecializedCooperativeEEENS5_IJNSA_ILi256EEESF_NSA_ILi32EEEEEENS_12float_e5m2_tENS5_IJlSB_lEEESI_SJ_NS4_8TiledMMAINS4_8MMA_AtomIJNS4_4SM904GMMA31MMA_64x256x32_F32E5M2E5M2_SS_TNILNSN_7ScaleInE1ELSP_1EEEEEENS4_6LayoutINS5_IJNSA_ILi2EEESB_SB_EEENS5_IJSB_NSA_ILi0EEESV_EEEEENS5_IJNS4_10UnderscoreESY_SY_EEEEENS4_13SM90_TMA_LOADENS4_14ComposedLayoutINS4_7SwizzleILi1ELi4ELi3EEENS4_18smem_ptr_flag_bitsILi8EEENSS_INS5_IJNSA_ILi8EEESG_EEENS5_IJSG_SB_EEEEEEEvNS4_8identityES11_S1B_vS1C_EENS_8epilogue10collective6detail29Sm90TmaWarpSpecializedAdapterINS1F_15DefaultEpilogueISI_SJ_SJ_NS1E_6thread17LinearCombinationISI_Li1EffLNS1J_9ScaleType4KindE0ELNS_15FloatRoundStyleE2ESI_EENS1_15EpilogueDefaultEEEEEvvEEEEvNT_6ParamsE,@function
        .size           _ZN7cutlass13device_kernelINS_4gemm6kernel13GemmUniversalIN4cute5tupleIJiiiiEEENS1_10collective13CollectiveMmaINS1_37MainloopSm90TmaGmmaWarpSpecializedFP8ILi4ENS5_IJNS4_1CILi1EEESB_SB_EEENS1_35KernelTmaWarpSpecializedCooperativeEEENS5_IJNSA_ILi256EEESF_NSA_ILi32EEEEEENS_12float_e5m2_tENS5_IJlSB_lEEESI_SJ_NS4_8TiledMMAINS4_8MMA_AtomIJNS4_4SM904GMMA31MMA_64x256x32_F32E5M2E5M2_SS_TNILNSN_7ScaleInE1ELSP_1EEEEEENS4_6LayoutINS5_IJNSA_ILi2EEESB_SB_EEENS5_IJSB_NSA_ILi0EEESV_EEEEENS5_IJNS4_10UnderscoreESY_SY_EEEEENS4_13SM90_TMA_LOADENS4_14ComposedLayoutINS4_7SwizzleILi1ELi4ELi3EEENS4_18smem_ptr_flag_bitsILi8EEENSS_INS5_IJNSA_ILi8EEESG_EEENS5_IJSG_SB_EEEEEEEvNS4_8identityES11_S1B_vS1C_EENS_8epilogue10collective6detail29Sm90TmaWarpSpecializedAdapterINS1F_15DefaultEpilogueISI_SJ_SJ_NS1E_6thread17LinearCombinationISI_Li1EffLNS1J_9ScaleType4KindE0ELNS_15FloatRoundStyleE2ESI_EENS1_15EpilogueDefaultEEEEEvvEEEEvNT_6ParamsE,(.L_x_585 - _ZN7cutlass13device_kernelINS_4gemm6kernel13GemmUniversalIN4cute5tupleIJiiiiEEENS1_10collective13CollectiveMmaINS1_37MainloopSm90TmaGmmaWarpSpecializedFP8ILi4ENS5_IJNS4_1CILi1EEESB_SB_EEENS1_35KernelTmaWarpSpecializedCooperativeEEENS5_IJNSA_ILi256EEESF_NSA_ILi32EEEEEENS_12float_e5m2_tENS5_IJlSB_lEEESI_SJ_NS4_8TiledMMAINS4_8MMA_AtomIJNS4_4SM904GMMA31MMA_64x256x32_F32E5M2E5M2_SS_TNILNSN_7ScaleInE1ELSP_1EEEEEENS4_6LayoutINS5_IJNSA_ILi2EEESB_SB_EEENS5_IJSB_NSA_ILi0EEESV_EEEEENS5_IJNS4_10UnderscoreESY_SY_EEEEENS4_13SM90_TMA_LOADENS4_14ComposedLayoutINS4_7SwizzleILi1ELi4ELi3EEENS4_18smem_ptr_flag_bitsILi8EEENSS_INS5_IJNSA_ILi8EEESG_EEENS5_IJSG_SB_EEEEEEEvNS4_8identityES11_S1B_vS1C_EENS_8epilogue10collective6detail29Sm90TmaWarpSpecializedAdapterINS1F_15DefaultEpilogueISI_SJ_SJ_NS1E_6thread17LinearCombinationISI_Li1EffLNS1J_9ScaleType4KindE0ELNS_15FloatRoundStyleE2ESI_EENS1_15EpilogueDefaultEEEEEvvEEEEvNT_6ParamsE)
        .other          _ZN7cutlass13device_kernelINS_4gemm6kernel13GemmUniversalIN4cute5tupleIJiiiiEEENS1_10collective13CollectiveMmaINS1_37MainloopSm90TmaGmmaWarpSpecializedFP8ILi4ENS5_IJNS4_1CILi1EEESB_SB_EEENS1_35KernelTmaWarpSpecializedCooperativeEEENS5_IJNSA_ILi256EEESF_NSA_ILi32EEEEEENS_12float_e5m2_tENS5_IJlSB_lEEESI_SJ_NS4_8TiledMMAINS4_8MMA_AtomIJNS4_4SM904GMMA31MMA_64x256x32_F32E5M2E5M2_SS_TNILNSN_7ScaleInE1ELSP_1EEEEEENS4_6LayoutINS5_IJNSA_ILi2EEESB_SB_EEENS5_IJSB_NSA_ILi0EEESV_EEEEENS5_IJNS4_10UnderscoreESY_SY_EEEEENS4_13SM90_TMA_LOADENS4_14ComposedLayoutINS4_7SwizzleILi1ELi4ELi3EEENS4_18smem_ptr_flag_bitsILi8EEENSS_INS5_IJNSA_ILi8EEESG_EEENS5_IJSG_SB_EEEEEEEvNS4_8identityES11_S1B_vS1C_EENS_8epilogue10collective6detail29Sm90TmaWarpSpecializedAdapterINS1F_15DefaultEpilogueISI_SJ_SJ_NS1E_6thread17LinearCombinationISI_Li1EffLNS1J_9ScaleType4KindE0ELNS_15FloatRoundStyleE2ESI_EENS1_15EpilogueDefaultEEEEEvvEEEEvNT_6ParamsE,@"STO_CUDA_ENTRY STV_DEFAULT"
_ZN7cutlass13device_kernelINS_4gemm6kernel13GemmUniversalIN4cute5tupleIJiiiiEEENS1_10collective13CollectiveMmaINS1_37MainloopSm90TmaGmmaWarpSpecializedFP8ILi4ENS5_IJNS4_1CILi1EEESB_SB_EEENS1_35KernelTmaWarpSpecializedCooperativeEEENS5_IJNSA_ILi256EEESF_NSA_ILi32EEEEEENS_12float_e5m2_tENS5_IJlSB_lEEESI_SJ_NS4_8TiledMMAINS4_8MMA_AtomIJNS4_4SM904GMMA31MMA_64x256x32_F32E5M2E5M2_SS_TNILNSN_7ScaleInE1ELSP_1EEEEEENS4_6LayoutINS5_IJNSA_ILi2EEESB_SB_EEENS5_IJSB_NSA_ILi0EEESV_EEEEENS5_IJNS4_10UnderscoreESY_SY_EEEEENS4_13SM90_TMA_LOADENS4_14ComposedLayoutINS4_7SwizzleILi1ELi4ELi3EEENS4_18smem_ptr_flag_bitsILi8EEENSS_INS5_IJNSA_ILi8EEESG_EEENS5_IJSG_SB_EEEEEEEvNS4_8identityES11_S1B_vS1C_EENS_8epilogue10collective6detail29Sm90TmaWarpSpecializedAdapterINS1F_15DefaultEpilogueISI_SJ_SJ_NS1E_6thread17LinearCombinationISI_Li1EffLNS1J_9ScaleType4KindE0ELNS_15FloatRoundStyleE2ESI_EENS1_15EpilogueDefaultEEEEEvvEEEEvNT_6ParamsE:
[----:B------:R-:W0:Y:S02]  /*0000*/  LDC R1, c[0x0][0x28] ;  /* 0x00000a00ff017b82 */ /* 0x000e240000000800 */
[----:B0-----:R-:W-:Y:S01]  /*0010*/  VIADD R1, R1, 0xfffff990 ;  /* 0xfffff99001017836 */ /* 0x001fe20000000000 */
[----:B------:R-:W0:Y:S01]  /*0020*/  S2R R2, SR_TID.X ;  /* 0x0000000000027919 */ /* 0x000e220000002100 */
[----:B------:R-:W-:Y:S01]  /*0030*/  ELECT P0, URZ, PT ;  /* 0x00000000003f782f */ /* 0x000fe20003800000 */
[----:B------:R-:W-:Y:S01]  /*0040*/  BSSY B0, `(.L_x_0) ;  /* 0x0000015000007945 */ /* 0x000fe20003800000 */
[--C-:B0-----:R-:W-:Y:S02]  /*0050*/  SHF.R.U32.HI R0, RZ, 0x5, R2.reuse ;  /* 0x00000005ff007819 */ /* 0x101fe40000011602 */
[----:B------:R-:W-:-:S03]  /*0060*/  SHF.R.U32.HI R2, RZ, 0x7, R2 ;  /* 0x00000007ff027819 */ /* 0x000fc60000011602 */
[----:B------:R-:W0:Y:S04]  /*0070*/  SHFL.IDX PT, R3, R0, RZ, 0x1f ;  /* 0x00001fff00037589 */ /* 0x000e2800000e0000 */
[----:B------:R-:W1:Y:S01]  /*0080*/  SHFL.IDX PT, R2, R2, RZ, 0x1f ;  /* 0x00001fff02027589 */ /* 0x000e6200000e0000 */
[----:B0-----:R-:W-:Y:S02]  /*0090*/  R2UR UR4, R3 ;  /* 0x00000000030472ca */ /* 0x001fe400000e0000 */
[----:B-1----:R-:W-:-:S11]  /*00a0*/  R2UR UR6, R2 ;  /* 0x00000000020672ca */ /* 0x002fd600000e0000 */
[----:B------:R-:W-:Y:S02]  /*00b0*/  USHF.R.S32.HI UR5, URZ, 0x1f, UR4 ;  /* 0x0000001f3f057899 */ /* 0x000fe40008011404 */
[----:B------:R-:W-:Y:S02]  /*00c0*/  ISETP.NE.OR P0, PT, RZ, UR4, !P0 ;  /* 0x00000004ff007c0c */ /* 0x000fe4000c705670 */
[----:B------:R-:W-:-:S04]  /*00d0*/  ULEA.HI UR5, UR5, UR4, URZ, 0x2 ;  /* 0x0000000405057291 */ /* 0x000fc8000f8f103f */
[----:B------:R-:W-:-:S04]  /*00e0*/  ULOP3.LUT UR5, UR5, 0xfffffffc, URZ, 0xc0, !UPT ;  /* 0xfffffffc05057892 */ /* 0x000fc8000f8ec03f */
[----:B------:R-:W-:-:S03]  /*00f0*/  UIADD3 UR8, UR4, -UR5, URZ ;  /* 0x8000000504087290 */ /* 0x000fc6000fffe03f */
[----:B------:R-:W-:Y:S09]  /*0100*/  @P0 BRA `(.L_x_1) ;  /* 0x0000000000200947 */ /* 0x000ff20003800000 */
[----:B------:R-:W-:Y:S02]  /*0110*/  ULDC.64 UR4, c[0x0][0x198] ;  /* 0x0000660000047ab9 */ /* 0x000fe40000000a00 */
[----:B------:R-:W-:Y:S02]  /*0120*/  UIADD3 UR10, UP0, UR4, 0xf0, URZ ;  /* 0x000000f0040a7890 */ /* 0x000fe4000ff1e03f */
[----:B------:R-:W-:Y:S02]  /*0130*/  UIADD3 UR4, UP1, UR4, 0x1f0, URZ ;  /* 0x000001f004047890 */ /* 0x000fe4000ff3e03f */
[----:B------:R-:W-:Y:S02]  /*0140*/  UIADD3.X UR11, URZ, UR5, URZ, UP0, !UPT ;  /* 0x000000053f0b7290 */ /* 0x000fe400087fe43f */
[----:B------:R-:W-:-:S07]  /*0150*/  UIADD3.X UR5, URZ, UR5, URZ, UP1, !UPT ;  /* 0x000000053f057290 */ /* 0x000fce0008ffe43f */
[----:B------:R0:W-:Y:S02]  /*0160*/  UTMACCTL.PF [UR10] ;  /* 0x000000000a0079b9 */ /* 0x0001e40008040000 */
[----:B------:R0:W-:Y:S02]  /*0170*/  UTMACCTL.PF [UR4] ;  /* 0x00000000040079b9 */ /* 0x0001e40008040000 */
[----:B0-----:R-:W-:Y:S01]  /*0180*/  NOP ;  /* 0x0000000000007918 */ /* 0x001fe20000000000 */
.L_x_1:
[----:B------:R-:W-:Y:S05]  /*0190*/  BSYNC B0 ;  /* 0x0000000000007941 */ /* 0x000fea0003800000 */
.L_x_0:
[----:B------:R-:W0:Y:S01]  /*01a0*/  SHFL.IDX PT, R2, R0, RZ, 0x1f ;  /* 0x00001fff00027589 */ /* 0x000e2200000e0000 */
[----:B------:R-:W-:Y:S01]  /*01b0*/  UISETP.NE.AND UP0, UPT, UR8, 0x3, UPT ;  /* 0x000000030800788c */ /* 0x000fe2000bf05270 */
[----:B------:R-:W-:Y:S01]  /*01c0*/  ISETP.NE.AND P1, PT, RZ, UR6, PT ;  /* 0x00000006ff007c0c */ /* 0x000fe2000bf25270 */
[----:B------:R-:W-:Y:S02]  /*01d0*/  UIADD3 UR10, UR6, -0x1, URZ ;  /* 0xffffffff060a7890 */ /* 0x000fe4000fffe03f */
[----:B------:R-:W-:Y:S02]  /*01e0*/  UISETP.EQ.OR UP0, UPT, UR8, URZ, !UP0 ;  /* 0x0000003f0800728c */ /* 0x000fe4000c702670 */
[----:B------:R-:W-:Y:S02]  /*01f0*/  UISETP.GE.U32.AND UP1, UPT, UR10, 0x2, UPT ;  /* 0x000000020a00788c */ /* 0x000fe4000bf26070 */
[----:B------:R-:W-:-:S04]  /*0200*/  UISETP.EQ.AND UP0, UPT, UR6, URZ, UP0 ;  /* 0x0000003f0600728c */ /* 0x000fc80008702270 */
[----:B------:R-:W-:-:S04]  /*0210*/  USEL UR13, URZ, 0x1, !UP0 ;  /* 0x000000013f0d7887 */ /* 0x000fc8000c000000 */
[----:B------:R-:W-:Y:S01]  /*0220*/  USEL UR13, UR13, 0x2, UP1 ;  /* 0x000000020d0d7887 */ /* 0x000fe20008800000 */
[----:B0-----:R-:W-:-:S13]  /*0230*/  ISETP.NE.AND P0, PT, R2, RZ, PT ;  /* 0x000000ff0200720c */ /* 0x001fda0003f05270 */
[----:B------:R-:W-:Y:S05]  /*0240*/  @P0 BRA `(.L_x_2) ;  /* 0x0000000000580947 */ /* 0x000fea0003800000 */
[----:B------:R-:W0:Y:S01]  /*0250*/  S2UR UR9, SR_CgaCtaId ;  /* 0x00000000000979c3 */ /* 0x000e220000008800 */
[----:B------:R-:W-:Y:S01]  /*0260*/  UMOV UR4, 0x400 ;  /* 0x0000040000047882 */ /* 0x000fe20000000000 */
[----:B------:R-:W-:Y:S01]  /*0270*/  UMOV UR5, 0x1 ;  /* 0x0000000100057882 */ /* 0x000fe20000000000 */
[----:B------:R-:W-:Y:S01]  /*0280*/  UMOV UR6, 0x100 ;  /* 0x0000010000067882 */ /* 0x000fe20000000000 */
[----:B------:R-:W-:Y:S01]  /*0290*/  ELECT P0, URZ, PT ;  /* 0x00000000003f782f */ /* 0x000fe20003800000 */
[----:B------:R-:W-:-:S04]  /*02a0*/  UIADD3 UR6, -UR6, 0x100000, URZ ;  /* 0x0010000006067890 */ /* 0x000fc8000fffe13f */
[----:B------:R-:W-:Y:S02]  /*02b0*/  USHF.L.U32 UR7, UR6, 0xb, URZ ;  /* 0x0000000b06077899 */ /* 0x000fe4000800063f */
[----:B------:R-:W-:Y:S02]  /*02c0*/  USHF.L.U32 UR6, UR6, 0x1, URZ ;  /* 0x0000000106067899 */ /* 0x000fe4000800063f */
[----:B0-----:R-:W-:Y:S02]  /*02d0*/  ULEA UR9, UR9, UR4, 0x18 ;  /* 0x0000000409097291 */ /* 0x001fe4000f8ec03f */
[----:B------:R-:W-:-:S04]  /*02e0*/  UIADD3 UR4, -UR5, 0x100000, URZ ;  /* 0x0010000005047890 */ /* 0x000fc8000fffe13f */
[----:B------:R-:W-:Y:S02]  /*02f0*/  USHF.L.U32 UR5, UR4, 0xb, URZ ;  /* 0x0000000b04057899 */ /* 0x000fe4000800063f */
[----:B------:R-:W-:Y:S01]  /*0300*/  USHF.L.U32 UR4, UR4, 0x1, URZ ;  /* 0x0000000104047899 */ /* 0x000fe2000800063f */
[----:B------:R-:W0:Y:S11]  /*0310*/  FENCE.VIEW.ASYNC.S ;  /* 0x00000000000073c6 */ /* 0x000e360000000000 */
[----:B0-----:R0:W1:Y:S01]  /*0320*/  SYNCS.EXCH.64 URZ, [UR9], UR4 ;  /* 0x00000004093f75b2 */ /* 0x0010620008000100 */
[----:B------:R0:W2:Y:S01]  /*0330*/  SYNCS.EXCH.64 URZ, [UR9+0x20], UR6 ;  /* 0x00002006093f75b2 */ /* 0x0000a20008000100 */
[----:B------:R0:W3:Y:S01]  /*0340*/  SYNCS.EXCH.64 URZ, [UR9+0x8], UR4 ;  /* 0x00000804093f75b2 */ /* 0x0000e20008000100 */
[----:B------:R0:W4:Y:S01]  /*0350*/  SYNCS.EXCH.64 URZ, [UR9+0x28], UR6 ;  /* 0x00002806093f75b2 */ /* 0x0001220008000100 */
[----:B------:R0:W0:Y:S01]  /*0360*/  SYNCS.EXCH.64 URZ, [UR9+0x10], UR4 ;  /* 0x00001004093f75b2 */ /* 0x0000220008000100 */
[----:B------:R0:W0:Y:S01]  /*0370*/  SYNCS.EXCH.64 URZ, [UR9+0x30], UR6 ;  /* 0x00003006093f75b2 */ /* 0x0000220008000100 */
[----:B------:R0:W0:Y:S01]  /*0380*/  SYNCS.EXCH.64 URZ, [UR9+0x18], UR4 ;  /* 0x00001804093f75b2 */ /* 0x0000220008000100 */
[----:B------:R0:W0:Y:S01]  /*0390*/  SYNCS.EXCH.64 URZ, [UR9+0x38], UR6 ;  /* 0x00003806093f75b2 */ /* 0x0000220008000100 */
[----:B------:R-:W-:Y:S01]  /*03a0*/  NOP ;  /* 0x0000000000007918 */ /* 0x000fe20000000000 */
.L_x_2:
[----:B------:R-:W5:Y:S01]  /*03b0*/  LDC R2, c[0x0][0x65c] ;  /* 0x00019700ff027b82 */ /* 0x000f620000000800 */
[----:B------:R-:W1:Y:S01]  /*03c0*/  SHFL.IDX PT, R0, R0, RZ, 0x1f ;  /* 0x00001fff00007589 */ /* 0x000e6200000e0000 */
[----:B------:R-:W-:Y:S01]  /*03d0*/  ELECT P0, URZ, PT ;  /* 0x00000000003f782f */ /* 0x000fe20003800000 */
[----:B------:R-:W-:Y:S01]  /*03e0*/  IMAD.MOV.U32 R3, RZ, RZ, RZ ;  /* 0x000000ffff037224 */ /* 0x000fe200078e00ff */
[----:B0-----:R-:W-:Y:S01]  /*03f0*/  UMOV UR4, 0x20 ;  /* 0x0000002000047882 */ /* 0x001fe20000000000 */
[----:B------:R-:W0:Y:S01]  /*0400*/  S2R R11, SR_CTAID.Y ;  /* 0x00000000000b7919 */ /* 0x000e220000002600 */
[----:B------:R-:W-:Y:S01]  /*0410*/  NOP ;  /* 0x0000000000007918 */ /* 0x000fe20000000000 */
[----:B------:R-:W-:Y:S01]  /*0420*/  NOP ;  /* 0x0000000000007918 */ /* 0x000fe20000000000 */
[----:B-----5:R-:W-:Y:S02]  /*0430*/  ISETP.NE.AND P4, PT, R2, 0x1, PT ;  /* 0x000000010200780c */ /* 0x020fe40003f85270 */
[----:B------:R-:W5:Y:S01]  /*0440*/  S2R R2, SR_CTAID.X ;  /* 0x0000000000027919 */ /* 0x000f620000002500 */
[----:B-1----:R-:W-:-:S10]  /*0450*/  ISETP.NE.OR P0, PT, R0, RZ, !P0 ;  /* 0x000000ff0000720c */ /* 0x002fd40004705670 */
[----:B------:R-:W5:Y:S01]  /*0460*/  @P4 LDC R7, c[0x0][0x10] ;  /* 0x00000400ff074b82 */ /* 0x000f620000000800 */
[----:B0-----:R-:W-:Y:S02]  /*0470*/  @P4 IMAD.MOV.U32 R4, RZ, RZ, R11 ;  /* 0x000000ffff044224 */ /* 0x001fe400078e000b */
[----:B------:R-:W-:Y:S01]  /*0480*/  VOTEU.ALL UP0, P0 ;  /* 0x00000000003f7886 */ /* 0x000fe20000000000 */
[----:B------:R-:W-:Y:S01]  /*0490*/  @P4 IMAD.MOV.U32 R5, RZ, RZ, RZ ;  /* 0x000000ffff054224 */ /* 0x000fe200078e00ff */
[----:B------:R-:W-:Y:S01]  /*04a0*/  VOTEU.ALL UP1, P0 ;  /* 0x00000000003f7886 */ /* 0x000fe20000020000 */
[----:B------:R-:W-:Y:S02]  /*04b0*/  @P4 IMAD.MOV.U32 R13, RZ, RZ, RZ ;  /* 0x000000ffff0d4224 */ /* 0x000fe400078e00ff */
[----:B------:R-:W0:Y:S01]  /*04c0*/  @!P4 LDC R9, c[0x0][0xc] ;  /* 0x00000300ff09cb82 */ /* 0x000e220000000800 */
[----:B------:R-:W-:Y:S01]  /*04d0*/  @!UP0 UMOV UR6, 0x400 ;  /* 0x0000040000068882 */ /* 0x000fe20000000000 */
[----:B------:R-:W-:-:S04]  /*04e0*/  @!UP0 UIADD3 UR4, -UR4, 0x100000, URZ ;  /* 0x0010000004048890 */ /* 0x000fc8000fffe13f */
[----:B------:R-:W-:Y:S02]  /*04f0*/  @!UP0 USHF.L.U32 UR5, UR4, 0xb, URZ ;  /* 0x0000000b04058899 */ /* 0x000fe4000800063f */
[----:B------:R-:W-:Y:S01]  /*0500*/  @!UP0 USHF.L.U32 UR4, UR4, 0x1, URZ ;  /* 0x0000000104048899 */ /* 0x000fe2000800063f */
[----:B------:R-:W1:Y:S01]  /*0510*/  @!UP0 S2UR UR7, SR_CgaCtaId ;  /* 0x00000000000789c3 */ /* 0x000e620000008800 */
[----:B-----5:R-:W-:-:S04]  /*0520*/  @P4 IMAD.WIDE.U32 R6, R2, R7, R4 ;  /* 0x0000000702064225 */ /* 0x020fc800078e0004 */
[----:B------:R-:W-:Y:S02]  /*0530*/  @P4 IMAD.MOV.U32 R10, RZ, RZ, R6 ;  /* 0x000000ffff0a4224 */ /* 0x000fe400078e0006 */
[----:B------:R-:W-:Y:S02]  /*0540*/  @P4 IMAD.IADD R14, R7, 0x1, R13 ;  /* 0x00000001070e4824 */ /* 0x000fe400078e020d */
[----:B0-----:R-:W-:-:S04]  /*0550*/  @!P4 IMAD.WIDE.U32 R4, R9, R11, R2 ;  /* 0x0000000b0904c225 */ /* 0x001fc800078e0002 */
[----:B------:R-:W-:Y:S02]  /*0560*/  @!P4 IMAD.MOV.U32 R10, RZ, RZ, R4 ;  /* 0x000000ffff0ac224 */ /* 0x000fe400078e0004 */
[----:B------:R-:W-:Y:S01]  /*0570*/  @!P4 IMAD.MOV.U32 R14, RZ, RZ, R5 ;  /* 0x000000ffff0ec224 */ /* 0x000fe200078e0005 */
[----:B-1----:R-:W-:Y:S02]  /*0580*/  @!UP0 ULEA UR6, UR7, UR6, 0x18 ;  /* 0x0000000607068291 */ /* 0x002fe4000f8ec03f */
[----:B------:R0:W-:Y:S01]  /*0590*/  STL [R1+0x45c], R10 ;  /* 0x00045c0a01007387 */ /* 0x0001e20000100800 */
[----:B------:R-:W-:-:S03]  /*05a0*/  VOTEU.ALL UP0, P0 ;  /* 0x00000000003f7886 */ /* 0x000fc60000000000 */
[----:B------:R0:W-:Y:S04]  /*05b0*/  STL [R1+0x458], R14 ;  /* 0x0004580e01007387 */ /* 0x0001e80000100800 */
[----:B------:R-:W1:Y:S02]  /*05c0*/  FENCE.VIEW.ASYNC.S ;  /* 0x00000000000073c6 */ /* 0x000e640000000000 */
[----:B-1----:R0:W2:Y:S01]  /*05d0*/  @!UP0 SYNCS.EXCH.64 URZ, [UR6+0x50], UR4 ;  /* 0x00005004063f85b2 */ /* 0x0020a20008000100 */
[----:B------:R0:W2:Y:S01]  /*05e0*/  @!UP1 SYNCS.EXCH.64 URZ, [UR6+0x58], UR4 ;  /* 0x00005804063f95b2 */ /* 0x0000a20008000100 */
[----:B------:R-:W-:Y:S01]  /*05f0*/  NOP ;  /* 0x0000000000007918 */ /* 0x000fe20000000000 */
[----:B--234-:R-:W-:Y:S06]  /*0600*/  BAR.SYNC.DEFER_BLOCKING 0x0 ;  /* 0x0000000000007b1d */ /* 0x01cfec0000010000 */
[----:B0-----:R-:W-:Y:S05]  /*0610*/  @!P1 BRA `(.L_x_3) ;  /* 0x00000214005c9947 */ /* 0x001fea0003800000 */
[----:B------:R-:W-:-:S06]  /*0620*/  UISETP.GT.U32.AND UP0, UPT, UR10, 0x1, UPT ;  /* 0x000000010a00788c */ /* 0x000fcc000bf04070 */
[----:B------:R-:W-:-:S13]  /*0630*/  PLOP3.LUT P0, PT, PT, PT, UP0, 0x80, 0x0 ;  /* 0x000000000000781c */ /* 0x000fda0003f0f008 */
[----:B------:R-:W-:Y:S05]  /*0640*/  @P0 EXIT ;  /* 0x000000000000094d */ /* 0x000fea0003800000 */
[----:B------:R-:W-:Y:S01]  /*0650*/  IMAD.MOV.U32 R5, RZ, RZ, -0x1 ;  /* 0xffffffffff057424 */ /* 0x000fe200078e00ff */
[----:B------:R-:W-:Y:S01]  /*0660*/  ULDC.64 UR4, c[0x0][0x650] ;  /* 0x0001940000047ab9 */ /* 0x000fe20000000a00 */
[----:B------:R-:W-:Y:S01]  /*0670*/  IMAD.MOV.U32 R4, RZ, RZ, -0x1 ;  /* 0xffffffffff047424 */ /* 0x000fe200078e00ff */
[----:B------:R-:W-:Y:S01]  /*0680*/  ISETP.GE.U32.AND P0, PT, R10, UR4, PT ;  /* 0x000000040a007c0c */ /* 0x000fe2000bf06070 */
[----:B------:R-:W-:Y:S01]  /*0690*/  UMOV UR14, 0xffffffff ;  /* 0xffffffff000e7882 */ /* 0x000fe20000000000 */
[----:B------:R0:W-:Y:S01]  /*06a0*/  STL [R1+0x464], R5 ;  /* 0x0004640501007387 */ /* 0x0001e20000100800 */
[----:B------:R-:W-:Y:S02]  /*06b0*/  PRMT R0, RZ, 0x7610, R0 ;  /* 0x00007610ff007816 */ /* 0x000fe40000000000 */
[----:B------:R-:W-:Y:S01]  /*06c0*/  ISETP.GE.U32.AND.EX P0, PT, R14, UR5, PT, P0 ;  /* 0x000000050e007c0c */ /* 0x000fe2000bf06100 */
[----:B------:R0:W-:-:S12]  /*06d0*/  STL [R1+0x460], R4 ;  /* 0x0004600401007387 */ /* 0x0001d80000100800 */
[----:B0-----:R-:W-:Y:S05]  /*06e0*/  @P0 BRA `(.L_x_4) ;  /* 0x00000004006c0947 */ /* 0x001fea0003800000 */
[----:B------:R-:W-:Y:S01]  /*06f0*/  ULDC.64 UR14, c[0x0][0x628] ;  /* 0x00018a00000e7ab9 */ /* 0x000fe20000000a00 */
[----:B------:R-:W0:Y:S01]  /*0700*/  LDC.64 R12, c[0x0][0x620] ;  /* 0x00018800ff0c7b82 */ /* 0x000e220000000a00 */
[----:B------:R-:W-:Y:S01]  /*0710*/  ISETP.NE.U32.AND P0, PT, RZ, UR14, PT ;  /* 0x0000000eff007c0c */ /* 0x000fe2000bf05070 */
[----:B------:R-:W-:Y:S01]  /*0720*/  ULDC UR11, c[0x0][0x630] ;  /* 0x00018c00000b7ab9 */ /* 0x000fe20000000800 */
[----:B------:R-:W-:Y:S02]  /*0730*/  R2UR UR4, R10 ;  /* 0x000000000a0472ca */ /* 0x000fe400000e0000 */
[----:B------:R-:W-:Y:S02]  /*0740*/  ISETP.NE.AND.EX P0, PT, RZ, UR15, PT, P0 ;  /* 0x0000000fff007c0c */ /* 0x000fe4000bf05300 */
[----:B------:R-:W-:-:S11]  /*0750*/  R2UR UR5, R14 ;  /* 0x000000000e0572ca */ /* 0x000fd600000e0000 */
[----:B------:R-:W-:Y:S05]  /*0760*/  @!P0 BRA `(.L_x_5) ;  /* 0x0000000000308947 */ /* 0x000fea0003800000 */
[----:B------:R-:W-:Y:S01]  /*0770*/  R2UR UR4, R10 ;  /* 0x000000000a0472ca */ /* 0x000fe200000e0000 */
[----:B------:R-:W-:Y:S01]  /*0780*/  ULDC UR8, c[0x0][0x634] ;  /* 0x00018d0000087ab9 */ /* 0x000fe20000000800 */
[----:B------:R-:W-:-:S11]  /*0790*/  R2UR UR10, R14 ;  /* 0x000000000e0a72ca */ /* 0x000fd600000e0000 */
[----:B------:R-:W-:-:S04]  /*07a0*/  UIADD3 UR8, UP0, UR4, UR8, URZ ;  /* 0x0000000804087290 */ /* 0x000fc8000ff1e03f */
[----:B------:R-:W-:-:S04]  /*07b0*/  UIADD3.X UR10, URZ, UR10, URZ, UP0, !UPT ;  /* 0x0000000a3f0a7290 */ /* 0x000fc800087fe43f */
[----:B------:R-:W-:-:S04]  /*07c0*/  UIMAD.WIDE.U32 UR4, UR10, UR14, URZ ;  /* 0x0000000e0a0472a5 */ /* 0x000fc8000f8e003f */
[----:B------:R-:W-:Y:S02]  /*07d0*/  UIMAD.WIDE.U32 UR6, UP0, UR8, UR15, UR4 ;  /* 0x0000000f080672a5 */ /* 0x000fe4000f800004 */
[----:B------:R-:W-:Y:S02]  /*07e0*/  UIMAD.WIDE.U32 UR4, UR8, UR14, URZ ;  /* 0x0000000e080472a5 */ /* 0x000fe4000f8e003f */
[----:B------:R-:W-:Y:S02]  /*07f0*/  UIADD3.X UR9, URZ, URZ, URZ, UP0, !UPT ;  /* 0x0000003f3f097290 */ /* 0x000fe400087fe43f */
[----:B------:R-:W-:Y:S01]  /*0800*/  UIADD3 URZ, UP0, UR5, UR6, URZ ;  /* 0x00000006053f7290 */ /* 0x000fe2000ff1e03f */
[----:B------:R-:W-:-:S03]  /*0810*/  UMOV UR8, UR7 ;  /* 0x0000000700087c82 */ /* 0x000fc60008000000 */
[----:B------:R-:W-:-:S12]  /*0820*/  UIMAD.WIDE.U32.X UR4, UR10, UR15, UR8, UP0 ;  /* 0x0000000f0a0472a5 */ /* 0x000fd800080e0408 */
.L_x_5:
[----:B------:R-:W-:Y:S01]  /*0830*/  USHF.R.U64 UR14, UR4, UR11, UR5 ;  /* 0x0000000b040e7299 */ /* 0x000fe20008001205 */
[----:B------:R-:W1:Y:S01]  /*0840*/  LDC R8, c[0x0][0x618] ;  /* 0x00018600ff087b82 */ /* 0x000e620000000800 */
[----:B------:R-:W-:Y:S01]  /*0850*/  USHF.R.U32.HI UR4, URZ, UR11, UR5 ;  /* 0x0000000b3f047299 */ /* 0x000fe20008011605 */
[----:B------:R-:W-:Y:S01]  /*0860*/  I2FP.F32.U32 R0, R2 ;  /* 0x0000000200007245 */ /* 0x000fe20000201000 */
[----:B------:R-:W-:Y:S01]  /*0870*/  IMAD.MOV.U32 R4, RZ, RZ, R10 ;  /* 0x000000ffff047224 */ /* 0x000fe200078e000a */
[----:B------:R-:W-:Y:S01]  /*0880*/  ULDC UR5, c[0x0][0x150] ;  /* 0x0000540000057ab9 */ /* 0x000fe20000000800 */
[----:B------:R-:W-:Y:S01]  /*0890*/  IADD3 R7, P0, RZ, -UR14, RZ ;  /* 0x8000000eff077c10 */ /* 0x000fe2000ff1e0ff */
[----:B------:R-:W-:Y:S02]  /*08a0*/  IMAD.MOV.U32 R5, RZ, RZ, R14 ;  /* 0x000000ffff057224 */ /* 0x000fe400078e000e */
[----:B------:R-:W-:Y:S01]  /*08b0*/  FMUL R0, R0, UR5 ;  /* 0x0000000500007c20 */ /* 0x000fe20008400000 */
[----:B------:R-:W2:Y:S01]  /*08c0*/  LDC.64 R20, c[0x0][0x640] ;  /* 0x00019000ff147b82 */ /* 0x000ea20000000a00 */
[----:B------:R-:W-:Y:S01]  /*08d0*/  IMAD.X R9, RZ, RZ, ~UR4, P0 ;  /* 0x80000004ff097e24 */ /* 0x000fe200080e06ff */
[----:B------:R-:W-:Y:S01]  /*08e0*/  ULDC UR4, c[0x0][0x154] ;  /* 0x0000550000047ab9 */ /* 0x000fe20000000800 */
[----:B0-----:R-:W-:-:S02]  /*08f0*/  IMAD.WIDE.U32 R4, R7, R12, R4 ;  /* 0x0000000c07047225 */ /* 0x001fc400078e0004 */
[----:B------:R-:W0:Y:S03]  /*0900*/  F2I.U32.TRUNC.NTZ R0, R0 ;  /* 0x0000000000007305 */ /* 0x000e26000020f000 */
[----:B------:R-:W3:Y:S01]  /*0910*/  LDC R3, c[0x0][0x144] ;  /* 0x00005100ff037b82 */ /* 0x000ee20000000800 */
[----:B------:R-:W-:-:S04]  /*0920*/  IMAD R6, R9, R12, RZ ;  /* 0x0000000c09067224 */ /* 0x000fc800078e02ff */
[----:B------:R-:W-:-:S03]  /*0930*/  IMAD R7, R7, R13, R6 ;  /* 0x0000000d07077224 */ /* 0x000fc600078e0206 */
[----:B------:R-:W4:Y:S01]  /*0940*/  LDC R10, c[0x0][0x608] ;  /* 0x00018200ff0a7b82 */ /* 0x000f220000000800 */
[----:B------:R-:W-:Y:S02]  /*0950*/  IMAD.IADD R5, R5, 0x1, R7 ;  /* 0x0000000105057824 */ /* 0x000fe400078e0207 */
[----:B------:R-:W-:Y:S02]  /*0960*/  IMAD.MOV.U32 R7, RZ, RZ, -0x1 ;  /* 0xffffffffff077424 */ /* 0x000fe400078e00ff */
[----:B0-----:R-:W-:Y:S01]  /*0970*/  IMAD.MOV R6, RZ, RZ, -R0 ;  /* 0x000000ffff067224 */ /* 0x001fe200078e0a00 */
[----:B-1----:R-:W-:Y:S02]  /*0980*/  SHF.R.U64 R14, R4, R8, R5 ;  /* 0x00000008040e7219 */ /* 0x002fe40000001205 */
[----:B------:R-:W0:Y:S01]  /*0990*/  LDC R18, c[0x0][0x658] ;  /* 0x00019600ff127b82 */ /* 0x000e220000000800 */
[----:B------:R-:W-:Y:S02]  /*09a0*/  I2FP.F32.U32 R4, R11 ;  /* 0x0000000b00047245 */ /* 0x000fe40000201000 */
[----:B--2---:R-:W-:-:S02]  /*09b0*/  ISETP.NE.U32.AND P0, PT, R20, RZ, PT ;  /* 0x000000ff1400720c */ /* 0x004fc40003f05070 */
[----:B------:R-:W-:Y:S01]  /*09c0*/  SHF.R.U32.HI R5, RZ, R8, R5 ;  /* 0x00000008ff057219 */ /* 0x000fe20000011605 */
[----:B------:R-:W-:Y:S01]  /*09d0*/  FMUL R4, R4, UR4 ;  /* 0x0000000404047c20 */ /* 0x000fe20008400000 */
[----:B------:R-:W-:Y:S01]  /*09e0*/  ISETP.NE.AND.EX P0, PT, R21, RZ, PT, P0 ;  /* 0x000000ff1500720c */ /* 0x000fe20003f05300 */
[----:B------:R-:W1:Y:S01]  /*09f0*/  LDC R12, c[0x0][0x148] ;  /* 0x00005200ff0c7b82 */ /* 0x000e620000000800 */
[----:B---3--:R-:W-:-:S07]  /*0a00*/  IMAD R0, R3, R6, R2 ;  /* 0x0000000603007224 */ /* 0x008fce00078e0202 */
[----:B------:R-:W2:Y:S01]  /*0a10*/  LDC R16, c[0x0][0x600] ;  /* 0x00018000ff107b82 */ /* 0x000ea20000000800 */
[-CC-:B----4-:R-:W-:Y:S02]  /*0a20*/  SHF.R.U64 R22, R14, R10.reuse, R5.reuse ;  /* 0x0000000a0e167219 */ /* 0x190fe40000001205 */
[----:B------:R-:W-:Y:S01]  /*0a30*/  SHF.R.U32.HI R3, RZ, R10, R5 ;  /* 0x0000000aff037219 */ /* 0x000fe20000011605 */
[----:B------:R-:W-:Y:S01]  /*0a40*/  IMAD.MOV.U32 R5, RZ, RZ, 0x1 ;  /* 0x00000001ff057424 */ /* 0x000fe200078e00ff */
[----:B------:R3:W4:Y:S03]  /*0a50*/  F2I.U32.TRUNC.NTZ R10, R4 ;  /* 0x00000004000a7305 */ /* 0x000726000020f000 */
[----:B------:R-:W1:Y:S01]  /*0a60*/  LDC R15, c[0x0][0x648] ;  /* 0x00019200ff0f7b82 */ /* 0x000e620000000800 */
[-C--:B0-----:R-:W-:Y:S02]  /*0a70*/  SHF.L.U32 R2, R7, R18.reuse, RZ ;  /* 0x0000001207027219 */ /* 0x081fe400000006ff */
[----:B------:R-:W-:-:S02]  /*0a80*/  SHF.R.U64 R24, R22, R18, R3 ;  /* 0x0000001216187219 */ /* 0x000fc40000001203 */
[----:B------:R-:W-:Y:S02]  /*0a90*/  LOP3.LUT R9, RZ, R2, RZ, 0x33, !PT ;  /* 0x00000002ff097212 */ /* 0x000fe400078e33ff */
[-C--:B------:R-:W-:Y:S01]  /*0aa0*/  SHF.R.U32.HI R3, RZ, R18.reuse, R3 ;  /* 0x00000012ff037219 */ /* 0x080fe20000011603 */
[----:B------:R-:W0:Y:S01]  /*0ab0*/  LDC R17, c[0x0][0x638] ;  /* 0x00018e00ff117b82 */ /* 0x000e220000000800 */
[----:B------:R-:W-:Y:S01]  /*0ac0*/  SHF.L.U32 R8, R5, R18, RZ ;  /* 0x0000001205087219 */ /* 0x000fe200000006ff */
[----:B------:R-:W-:-:S06]  /*0ad0*/  IMAD.MOV.U32 R2, RZ, RZ, R24 ;  /* 0x000000ffff027224 */ /* 0x000fcc00078e0018 */
[----:B------:R-:W0:Y:S01]  /*0ae0*/  LDC R19, c[0x0][0x610] ;  /* 0x00018400ff137b82 */ /* 0x000e220000000800 */
[----:B---34-:R-:W-:Y:S05]  /*0af0*/  @!P0 BRA `(.L_x_6) ;  /* 0x0000000000288947 */ /* 0x018fea0003800000 */
[----:B------:R-:W3:Y:S02]  /*0b00*/  LDC R7, c[0x0][0x64c] ;  /* 0x00019300ff077b82 */ /* 0x000ee40000000800 */
[----:B---3--:R-:W-:-:S05]  /*0b10*/  IADD3 R7, P0, R24, R7, RZ ;  /* 0x0000000718077210 */ /* 0x008fca0007f1e0ff */
[----:B------:R-:W-:-:S04]  /*0b20*/  IMAD.X R13, RZ, RZ, R3, P0 ;  /* 0x000000ffff0d7224 */ /* 0x000fc800000e0603 */
[----:B------:R-:W-:-:S04]  /*0b30*/  IMAD.WIDE.U32 R2, R13, R20, RZ ;  /* 0x000000140d027225 */ /* 0x000fc800078e00ff */
[----:B------:R-:W-:-:S04]  /*0b40*/  IMAD.WIDE.U32 R4, P0, R7, R21, R2 ;  /* 0x0000001507047225 */ /* 0x000fc80007800002 */
[----:B------:R-:W-:-:S04]  /*0b50*/  IMAD.WIDE.U32 R2, R7, R20, RZ ;  /* 0x0000001407027225 */ /* 0x000fc800078e00ff */
[----:B------:R-:W-:Y:S01]  /*0b60*/  IMAD.X R7, RZ, RZ, RZ, P0 ;  /* 0x000000ffff077224 */ /* 0x000fe200000e06ff */
[----:B------:R-:W-:Y:S01]  /*0b70*/  IADD3 RZ, P0, R3, R4, RZ ;  /* 0x0000000403ff7210 */ /* 0x000fe20007f1e0ff */
[----:B------:R-:W-:-:S04]  /*0b80*/  IMAD.MOV.U32 R6, RZ, RZ, R5 ;  /* 0x000000ffff067224 */ /* 0x000fc800078e0005 */
[----:B------:R-:W-:-:S08]  /*0b90*/  IMAD.WIDE.U32.X R2, R13, R21, R6, P0 ;  /* 0x000000150d027225 */ /* 0x000fd000000e0406 */
.L_x_6:
[----:B-1----:R-:W-:Y:S01]  /*0ba0*/  SHF.R.U64 R2, R2, R15, R3 ;  /* 0x0000000f02027219 */ /* 0x002fe20000001203 */
[----:B--2---:R-:W-:Y:S01]  /*0bb0*/  VIADD R3, R16, 0xffffffff ;  /* 0xffffffff10037836 */ /* 0x004fe20000000000 */
[----:B------:R-:W-:Y:S01]  /*0bc0*/  LOP3.LUT R9, R22, R9, RZ, 0xc0, !PT ;  /* 0x0000000916097212 */ /* 0x000fe200078ec0ff */
[----:B------:R-:W-:Y:S02]  /*0bd0*/  IMAD.MOV R10, RZ, RZ, -R10 ;  /* 0x000000ffff0a7224 */ /* 0x000fe400078e0a0a */
[----:B------:R-:W-:Y:S01]  /*0be0*/  IMAD.MOV R4, RZ, RZ, -R2 ;  /* 0x000000ffff047224 */ /* 0x000fe200078e0a02 */
[----:B------:R-:W-:Y:S01]  /*0bf0*/  LOP3.LUT R14, R14, R3, RZ, 0xc0, !PT ;  /* 0x000000030e0e7212 */ /* 0x000fe200078ec0ff */
[----:B------:R-:W-:Y:S02]  /*0c00*/  @P4 IMAD R0, R12, R10, R11 ;  /* 0x0000000a0c004224 */ /* 0x000fe400078e020b */
[----:B------:R-:W-:Y:S02]  /*0c10*/  IMAD R9, R8, R2, R9 ;  /* 0x0000000208097224 */ /* 0x000fe400078e0209 */
[----:B0-----:R-:W-:-:S02]  /*0c20*/  IMAD R3, R4, R17, R24 ;  /* 0x0000001104037224 */ /* 0x001fc400078e0218 */
[----:B------:R-:W-:Y:S02]  /*0c30*/  IMAD R2, R9, R19, R0 ;  /* 0x0000001309027224 */ /* 0x000fe400078e0200 */
[----:B------:R-:W-:Y:S02]  /*0c40*/  IMAD R3, R3, R16, R14 ;  /* 0x0000001003037224 */ /* 0x000fe400078e020e */
[----:B------:R-:W-:-:S03]  /*0c50*/  IMAD.MOV.U32 R0, RZ, RZ, 0x1 ;  /* 0x00000001ff007424 */ /* 0x000fc600078e00ff */
[----:B------:R-:W-:Y:S02]  /*0c60*/  SEL R4, R3, R2, !P4 ;  /* 0x0000000203047207 */ /* 0x000fe40006000000 */
[----:B------:R-:W-:-:S03]  /*0c70*/  SEL R2, R2, R3, !P4 ;  /* 0x0000000302027207 */ /* 0x000fc60006000000 */
[----:B------:R0:W-:Y:S04]  /*0c80*/  STL [R1+0x460], R4 ;  /* 0x0004600401007387 */ /* 0x0001e80000100800 */
[----:B------:R0:W-:Y:S02]  /*0c90*/  STL [R1+0x464], R2 ;  /* 0x0004640201007387 */ /* 0x0001e40000100800 */
.L_x_4:
[----:B------:R-:W-:-:S08]  /*0ca0*/  NOP ;  /* 0x0000000000007918 */ /* 0x000fd00000000000 */
[----:B------:R-:W1:Y:S02]  /*0cb0*/  USETMAXREG.TRY_ALLOC.CTAPOOL UP0, 0xf0 ;  /* 0x000000f0000079c8 */ /* 0x000e640008000600 */
[----:B-1----:R-:W-:-:S13]  /*0cc0*/  PLOP3.LUT P0, PT, PT, PT, UP0, 0x80, 0x0 ;  /* 0x000000000000781c */ /* 0x002fda0003f0f008 */
[----:B------:R-:W-:Y:S05]  /*0cd0*/  @!P0 BRA `(.L_x_4) ;  /* 0xfffffffc00f08947 */ /* 0x000fea000383ffff */
[----:B------:R-:W-:Y:S01]  /*0ce0*/  ULDC.64 UR4, c[0x0][0x598] ;  /* 0x0001660000047ab9 */ /* 0x000fe20000000a00 */
[----:B------:R-:W-:Y:S01]  /*0cf0*/  ULDC.64 UR18, c[0x0][0x208] ;  /* 0x0000820000127ab9 */ /* 0x000fe20000000a00 */
[----:B------:R-:W-:-:S04]  /*0d00*/  ISETP.NE.U32.AND P0, PT, RZ, UR4, PT ;  /* 0x00000004ff007c0c */ /* 0x000fc8000bf05070 */
[----:B------:R-:W-:-:S13]  /*0d10*/  ISETP.NE.AND.EX P0, PT, RZ, UR5, PT, P0 ;  /* 0x00000005ff007c0c */ /* 0x000fda000bf05300 */
[----:B------:R-:W-:Y:S05]  /*0d20*/  @!P0 BRA `(.L_x_7) ;  /* 0x0000000000208947 */ /* 0x000fea0003800000 */
[----:B0-----:R-:W0:Y:S02]  /*0d30*/  LDC.64 R2, c[0x0][0x598] ;  /* 0x00016600ff027b82 */ /* 0x001e240000000a00 */
[----:B0-----:R-:W2:Y:S02]  /*0d40*/  LDG.E.64 R2, desc[UR18][R2.64] ;  /* 0x0000001202027981 */ /* 0x001ea4000c1e1b00 */
[----:B--2---:R-:W-:-:S04]  /*0d50*/  ISETP.NE.U32.AND P0, PT, R2, RZ, PT ;  /* 0x000000ff0200720c */ /* 0x004fc80003f05070 */
[----:B------:R-:W-:-:S13]  /*0d60*/  ISETP.NE.AND.EX P0, PT, R3, RZ, PT, P0 ;  /* 0x000000ff0300720c */ /* 0x000fda0003f05300 */
[----:B------:R-:W-:Y:S05]  /*0d70*/  @!P0 BRA `(.L_x_7) ;  /* 0x00000000000c8947 */ /* 0x000fea0003800000 */
[----:B------:R-:W2:Y:S02]  /*0d80*/  LD.E R2, desc[UR18][R2.64] ;  /* 0x0000001202027980 */ /* 0x000ea4000c101900 */
[----:B--2---:R-:W-:Y:S01]  /*0d90*/  R2UR UR20, R2 ;  /* 0x00000000021472ca */ /* 0x004fe200000e0000 */
[----:B------:R-:W-:-:S14]  /*0da0*/  BRA `(.L_x_8) ;  /* 0x0000000000247947 */ /* 0x000fdc0003800000 */
.L_x_7:
[----:B------:R-:W-:Y:S02]  /*0db0*/  ULDC.64 UR4, c[0x0][0x588] ;  /* 0x0001620000047ab9 */ /* 0x000fe40000000a00 */
[----:B------:R-:W-:-:S04]  /*0dc0*/  ISETP.NE.U32.AND P0, PT, RZ, UR4, PT ;  /* 0x00000004ff007c0c */ /* 0x000fc8000bf05070 */
[----:B------:R-:W-:-:S13]  /*0dd0*/  ISETP.NE.AND.EX P0, PT, RZ, UR5, PT, P0 ;  /* 0x00000005ff007c0c */ /* 0x000fda000bf05300 */
[----:B------:R-:W-:Y:S05]  /*0de0*/  @!P0 BRA `(.L_x_9) ;  /* 0x0000000000108947 */ /* 0x000fea0003800000 */
[----:B0-----:R-:W0:Y:S02]  /*0df0*/  LDC.64 R2, c[0x0][0x588] ;  /* 0x00016200ff027b82 */ /* 0x001e240000000a00 */
[----:B0-----:R-:W2:Y:S02]  /*0e00*/  LDG.E R2, desc[UR18][R2.64] ;  /* 0x0000001202027981 */ /* 0x001ea4000c1e1900 */
[----:B--2---:R-:W-:Y:S01]  /*0e10*/  R2UR UR20, R2 ;  /* 0x00000000021472ca */ /* 0x004fe200000e0000 */
[----:B------:R-:W-:-:S14]  /*0e20*/  BRA `(.L_x_8) ;  /* 0x0000000000047947 */ /* 0x000fdc0003800000 */
.L_x_9:
[----:B------:R-:W-:-:S05]  /*0e30*/  ULDC UR20, c[0x0][0x580] ;  /* 0x0001600000147ab9 */ /* 0x000fca0000000800 */
.L_x_8:
[----:B------:R-:W-:Y:S02]  /*0e40*/  ULDC.64 UR4, c[0x0][0x5a0] ;  /* 0x0001680000047ab9 */ /* 0x000fe40000000a00 */
        /* <DEDUP_REMOVED lines=11> */
.L_x_10:
        /* <DEDUP_REMOVED lines=8> */
.L_x_12:
[----:B------:R-:W-:-:S05]  /*0f80*/  ULDC UR21, c[0x0][0x584] ;  /* 0x0001610000157ab9 */ /* 0x000fca0000000800 */
.L_x_11:
[----:B------:R-:W-:-:S13]  /*0f90*/  LOP3.LUT P0, RZ, R0, 0xff, RZ, 0xc0, !PT ;  /* 0x000000ff00ff7812 */ /* 0x000fda000780c0ff */
[----:B------:R-:W-:Y:S05]  /*0fa0*/  @!P0 EXIT ;  /* 0x000000000000894d */ /* 0x000fea0003800000 */
[----:B------:R-:W-:Y:S01]  /*0fb0*/  ULDC UR4, c[0x0][0x28c] ;  /* 0x0000a30000047ab9 */ /* 0x000fe20000000800 */
[----:B------:R-:W-:Y:S02]  /*0fc0*/  ULOP3.LUT UR22, UR13, 0x1, URZ, 0xfc, !UPT ;  /* 0x000000010d167892 */ /* 0x000fe4000f8efc3f */
[----:B------:R-:W-:-:S04]  /*0fd0*/  UIADD3 UR4, UR4, 0x1f, URZ ;  /* 0x0000001f04047890 */ /* 0x000fc8000fffe03f */
[----:B------:R-:W-:-:S04]  /*0fe0*/  USHF.R.S32.HI UR5, URZ, 0x1f, UR4 ;  /* 0x0000001f3f057899 */ /* 0x000fc80008011404 */
[----:B------:R-:W-:-:S03]  /*0ff0*/  ULEA.HI UR5, UR5, UR4, URZ, 0x5 ;  /* 0x0000000405057291 */ /* 0x000fc6000f8f283f */
[----:B------:R-:W-:Y:S01]  /*1000*/  UMOV UR4, URZ ;  /* 0x0000003f00047c82 */ /* 0x000fe20008000000 */
[----:B------:R-:W-:-:S03]  /*1010*/  USHF.R.S32.HI UR12, URZ, 0x5, UR5 ;  /* 0x000000053f0c7899 */ /* 0x000fc60008011405 */
[----:B------:R-:W-:-:S09]  /*1020*/  UMOV UR5, URZ ;  /* 0x0000003f00057c82 */ /* 0x000fd20008000000 */
.L_x_549:
[----:B------:R-:W-:Y:S01]  /*1030*/  STL [R1+0x454], RZ ;  /* 0x000454ff01007387 */ /* 0x000fe20000100800 */
[----:B-1----:R-:W1:Y:S01]  /*1040*/  S2UR UR11, SR_CgaCtaId ;  /* 0x00000000000b79c3 */ /* 0x002e620000008800 */
[----:B------:R-:W-:Y:S01]  /*1050*/  UMOV UR15, 0x400 ;  /* 0x00000400000f7882 */ /* 0x000fe20000000000 */
[----:B------:R-:W-:Y:S01]  /*1060*/  UMOV UR6, URZ ;  /* 0x0000003f00067c82 */ /* 0x000fe20008000000 */
[----:B------:R-:W-:Y:S01]  /*1070*/  STL [R1+0x450], RZ ;  /* 0x000450ff01007387 */ /* 0x000fe20000100800 */
[----:B------:R-:W-:Y:S01]  /*1080*/  UMOV UR7, URZ ;  /* 0x0000003f00077c82 */ /* 0x000fe20008000000 */
[----:B------:R-:W-:Y:S01]  /*1090*/  UMOV UR8, URZ ;  /* 0x0000003f00087c82 */ /* 0x000fe20008000000 */
[----:B------:R-:W-:Y:S01]  /*10a0*/  UMOV UR17, UR5 ;  /* 0x0000000500117c82 */ /* 0x000fe20008000000 */
[----:B------:R-:W-:Y:S01]  /*10b0*/  STL [R1+0x44c], RZ ;  /* 0x00044cff01007387 */ /* 0x000fe20000100800 */
[----:B0-----:R-:W0:Y:S01]  /*10c0*/  LDC R2, c[0x0][0x28c] ;  /* 0x0000a300ff027b82 */ /* 0x001e220000000800 */
[----:B------:R-:W-:-:S02]  /*10d0*/  CS2R R236, SRZ ;  /* 0x0000000000ec7805 */ /* 0x000fc4000001ff00 */
[----:B------:R-:W-:Y:S01]  /*10e0*/  CS2R R234, SRZ ;  /* 0x0000000000ea7805 */ /* 0x000fe2000001ff00 */
[----:B------:R-:W-:Y:S01]  /*10f0*/  STL [R1+0x448], RZ ;  /* 0x000448ff01007387 */ /* 0x000fe20000100800 */
[----:B------:R-:W-:Y:S02]  /*1100*/  CS2R R232, SRZ ;  /* 0x0000000000e87805 */ /* 0x000fe4000001ff00 */
[----:B------:R-:W-:Y:S02]  /*1110*/  CS2R R230, SRZ ;  /* 0x0000000000e67805 */ /* 0x000fe4000001ff00 */
[----:B------:R-:W-:Y:S01]  /*1120*/  CS2R R228, SRZ ;  /* 0x0000000000e47805 */ /* 0x000fe2000001ff00 */
[----:B------:R-:W-:Y:S01]  /*1130*/  STL [R1+0x444], RZ ;  /* 0x000444ff01007387 */ /* 0x000fe20000100800 */
[----:B------:R-:W-:Y:S02]  /*1140*/  CS2R R226, SRZ ;  /* 0x0000000000e27805 */ /* 0x000fe4000001ff00 */
[----:B------:R-:W-:-:S02]  /*1150*/  CS2R R224, SRZ ;  /* 0x0000000000e07805 */ /* 0x000fc4000001ff00 */
[----:B------:R-:W-:Y:S01]  /*1160*/  CS2R R222, SRZ ;  /* 0x0000000000de7805 */ /* 0x000fe2000001ff00 */
[----:B------:R-:W-:Y:S01]  /*1170*/  STL [R1+0x440], RZ ;  /* 0x000440ff01007387 */ /* 0x000fe20000100800 */
[----:B------:R-:W-:Y:S02]  /*1180*/  CS2R R220, SRZ ;  /* 0x0000000000dc7805 */ /* 0x000fe4000001ff00 */
[----:B------:R-:W-:Y:S02]  /*1190*/  CS2R R218, SRZ ;  /* 0x0000000000da7805 */ /* 0x000fe4000001ff00 */
[----:B------:R-:W-:Y:S01]  /*11a0*/  CS2R R216, SRZ ;  /* 0x0000000000d87805 */ /* 0x000fe2000001ff00 */
[----:B------:R-:W-:Y:S01]  /*11b0*/  STL [R1+0x43c], RZ ;  /* 0x00043cff01007387 */ /* 0x000fe20000100800 */
[----:B-1----:R-:W-:Y:S01]  /*11c0*/  ULEA UR15, UR11, UR15, 0x18 ;  /* 0x0000000f0b0f7291 */ /* 0x002fe2000f8ec03f */
[----:B------:R-:W-:Y:S02]  /*11d0*/  CS2R R214, SRZ ;  /* 0x0000000000d67805 */ /* 0x000fe4000001ff00 */
[----:B------:R-:W-:Y:S01]  /*11e0*/  CS2R R212, SRZ ;  /* 0x0000000000d47805 */ /* 0x000fe2000001ff00 */
[----:B------:R-:W-:Y:S01]  /*11f0*/  STL [R1+0x438], RZ ;  /* 0x000438ff01007387 */ /* 0x000fe20000100800 */
[----:B------:R-:W-:-:S02]  /*1200*/  CS2R R210, SRZ ;  /* 0x0000000000d27805 */ /* 0x000fc4000001ff00 */
[----:B------:R-:W-:Y:S02]  /*1210*/  CS2R R208, SRZ ;  /* 0x0000000000d07805 */ /* 0x000fe4000001ff00 */
[----:B------:R-:W-:Y:S01]  /*1220*/  CS2R R206, SRZ ;  /* 0x0000000000ce7805 */ /* 0x000fe2000001ff00 */
[----:B------:R-:W-:Y:S01]  /*1230*/  STL [R1+0x434], RZ ;  /* 0x000434ff01007387 */ /* 0x000fe20000100800 */
[----:B0-----:R-:W-:Y:S02]  /*1240*/  ISETP.GE.AND P0, PT, R2, 0x1, PT ;  /* 0x000000010200780c */ /* 0x001fe40003f06270 */
[----:B------:R-:W-:Y:S02]  /*1250*/  CS2R R204, SRZ ;  /* 0x0000000000cc7805 */ /* 0x000fe4000001ff00 */
[----:B------:R-:W-:Y:S01]  /*1260*/  CS2R R202, SRZ ;  /* 0x0000000000ca7805 */ /* 0x000fe2000001ff00 */
[----:B------:R-:W-:Y:S01]  /*1270*/  STL [R1+0x430], RZ ;  /* 0x000430ff01007387 */ /* 0x000fe20000100800 */
[----:B------:R-:W-:-:S02]  /*1280*/  CS2R R200, SRZ ;  /* 0x0000000000c87805 */ /* 0x000fc4000001ff00 */
[----:B------:R-:W-:Y:S02]  /*1290*/  CS2R R198, SRZ ;  /* 0x0000000000c67805 */ /* 0x000fe4000001ff00 */
[----:B------:R-:W-:Y:S01]  /*12a0*/  CS2R R196, SRZ ;  /* 0x0000000000c47805 */ /* 0x000fe2000001ff00 */
[----:B------:R-:W-:Y:S01]  /*12b0*/  STL [R1+0x42c], RZ ;  /* 0x00042cff01007387 */ /* 0x000fe20000100800 */
[----:B------:R-:W-:Y:S02]  /*12c0*/  CS2R R194, SRZ ;  /* 0x0000000000c27805 */ /* 0x000fe4000001ff00 */
        /* <DEDUP_REMOVED lines=126> */
[----:B------:R-:W-:Y:S04]  /*1ab0*/  STL [R1+0x3ac], RZ ;  /* 0x0003acff01007387 */ /* 0x000fe80000100800 */
        /* <DEDUP_REMOVED lines=107> */
[----:B------:R-:W-:Y:S04]  /*2170*/  STL [R1], RZ ;  /* 0x000000ff01007387 */ /* 0x000fe80000100800 */
        /* <DEDUP_REMOVED lines=39> */
[----:B------:R-:W-:Y:S01]  /*23f0*/  STL [R1+0xa0], RZ ;  /* 0x0000a0ff01007387 */ /* 0x000fe20000100800 */
[----:B------:R-:W0:Y:S03]  /*2400*/  S2R R0, SR_TID.X ;  /* 0x0000000000007919 */ /* 0x000e260000002100 */
        /* <DEDUP_REMOVED lines=8> */
[----:B0-----:R-:W-:-:S03]  /*2490*/  LOP3.LUT R0, R0, 0x80, RZ, 0xc0, !PT ;  /* 0x0000008000007812 */ /* 0x001fc600078ec0ff */
[----:B------:R-:W-:Y:S01]  /*24a0*/  STL [R1+0xc4], RZ ;  /* 0x0000c4ff01007387 */ /* 0x000fe20000100800 */
[----:B------:R-:W-:-:S03]  /*24b0*/  SHF.R.U32.HI R0, RZ, 0x7, R0 ;  /* 0x00000007ff007819 */ /* 0x000fc60000011600 */
        /* <DEDUP_REMOVED lines=33> */
[----:B------:R-:W0:Y:S04]  /*26d0*/  SHFL.IDX PT, R0, R0, RZ, 0x1f ;  /* 0x00001fff00007589 */ /* 0x000e2800000e0000 */
[----:B------:R1:W-:Y:S04]  /*26e0*/  STL [R1+0x14c], RZ ;  /* 0x00014cff01007387 */ /* 0x0003e80000100800 */
[----:B------:R1:W-:Y:S04]  /*26f0*/  STL [R1+0x150], RZ ;  /* 0x000150ff01007387 */ /* 0x0003e80000100800 */
[----:B------:R1:W-:Y:S04]  /*2700*/  STL [R1+0x154], RZ ;  /* 0x000154ff01007387 */ /* 0x0003e80000100800 */
[----:B------:R1:W-:Y:S04]  /*2710*/  STL [R1+0x158], RZ ;  /* 0x000158ff01007387 */ /* 0x0003e80000100800 */
[----:B------:R1:W-:Y:S04]  /*2720*/  STL [R1+0x15c], RZ ;  /* 0x00015cff01007387 */ /* 0x0003e80000100800 */
[----:B------:R1:W-:Y:S01]  /*2730*/  STL [R1+0x160], RZ ;  /* 0x000160ff01007387 */ /* 0x0003e20000100800 */
[----:B0-----:R-:W-:Y:S01]  /*2740*/  R2UR UR9, R0 ;  /* 0x00000000000972ca */ /* 0x001fe200000e0000 */
[----:B------:R-:W-:-:S02]  /*2750*/  IMAD.U32 R0, RZ, RZ, UR4 ;  /* 0x00000004ff007e24 */ /* 0x000fc4000f8e00ff */
[----:B------:R1:W-:Y:S04]  /*2760*/  STL [R1+0x164], RZ ;  /* 0x000164ff01007387 */ /* 0x0003e80000100800 */
[----:B------:R1:W-:Y:S04]  /*2770*/  STL [R1+0x168], RZ ;  /* 0x000168ff01007387 */ /* 0x0003e80000100800 */
[----:B------:R1:W-:Y:S02]  /*2780*/  STL [R1+0x16c], RZ ;  /* 0x00016cff01007387 */ /* 0x0003e40000100800 */
[----:B------:R-:W-:-:S02]  /*2790*/  ULEA.HI UR10, UR9, UR9, URZ, 0x1 ;  /* 0x00000009090a7291 */ /* 0x000fc4000f8f083f */
[----:B------:R1:W-:Y:S02]  /*27a0*/  STL [R1+0x170], RZ ;  /* 0x000170ff01007387 */ /* 0x0003e40000100800 */
[----:B------:R-:W-:Y:S02]  /*27b0*/  ULOP3.LUT UR10, UR10, 0x1ffffe, URZ, 0xc0, !UPT ;  /* 0x001ffffe0a0a7892 */ /* 0x000fe4000f8ec03f */
[----:B------:R1:W-:Y:S02]  /*27c0*/  STL [R1+0x174], RZ ;  /* 0x000174ff01007387 */ /* 0x0003e40000100800 */
[----:B------:R-:W-:Y:S02]  /*27d0*/  UIADD3 UR10, UR9, -UR10, URZ ;  /* 0x8000000a090a7290 */ /* 0x000fe4000fffe03f */
[----:B------:R1:W-:Y:S02]  /*27e0*/  STL [R1+0x178], RZ ;  /* 0x000178ff01007387 */ /* 0x0003e40000100800 */
[----:B------:R-:W-:-:S02]  /*27f0*/  ULEA UR10, UR10, UR15, 0xb ;  /* 0x0000000f0a0a7291 */ /* 0x000fc4000f8e583f */
[----:B------:R1:W-:Y:S02]  /*2800*/  STL [R1+0x17c], RZ ;  /* 0x00017cff01007387 */ /* 0x0003e40000100800 */
[----:B------:R-:W-:Y:S02]  /*2810*/  UIADD3 UR10, UR10, 0x100, URZ ;  /* 0x000001000a0a7890 */ /* 0x000fe4000fffe03f */
[----:B------:R1:W-:Y:S02]  /*2820*/  STL [R1+0x180], RZ ;  /* 0x000180ff01007387 */ /* 0x0003e40000100800 */
[----:B------:R-:W-:Y:S02]  /*2830*/  USHF.R.U32.HI UR10, URZ, 0x4, UR10 ;  /* 0x000000043f0a7899 */ /* 0x000fe4000801160a */
[----:B------:R1:W-:Y:S02]  /*2840*/  STL [R1+0x184], RZ ;  /* 0x000184ff01007387 */ /* 0x0003e40000100800 */
[----:B------:R-:W-:-:S02]  /*2850*/  ULOP3.LUT UR16, UR10, 0x3fff, URZ, 0xc0, !UPT ;  /* 0x00003fff0a107892 */ /* 0x000fc4000f8ec03f */
[----:B------:R1:W-:Y:S04]  /*2860*/  STL [R1+0x188], RZ ;  /* 0x000188ff01007387 */ /* 0x0003e80000100800 */
        /* <DEDUP_REMOVED lines=28> */
[----:B------:R1:W-:Y:S01]  /*2a30*/  STL [R1+0x1fc], RZ ;  /* 0x0001fcff01007387 */ /* 0x0003e20000100800 */
[----:B--2---:R-:W-:Y:S05]  /*2a40*/  @!P0 BRA `(.L_x_13) ;  /* 0x0000003400dc8947 */ /* 0x004fea0003800000 */
[----:B------:R-:W-:-:S06]  /*2a50*/  UISETP.NE.AND UP0, UPT, UR22, 0x3, UPT ;  /* 0x000000031600788c */ /* 0x000fcc000bf05270 */
[----:B------:R-:W-:-:S13]  /*2a60*/  PLOP3.LUT P1, PT, PT, PT, UP0, 0x80, 0x0 ;  /* 0x000000000000781c */ /* 0x000fda0003f2f008 */
[----:B------:R-:W-:Y:S05]  /*2a70*/  @!P1 BRA `(.L_x_14) ;  /* 0x0000000000049947 */ /* 0x000fea0003800000 */
[----:B------:R-:W-:Y:S01]  /*2a80*/  BPT.TRAP 0x1 ;  /* 0x000000040000795c */ /* 0x000fe20000300000 */
.L_x_14:
[----:B------:R-:W-:Y:S01]  /*2a90*/  ULEA UR7, UR5, UR15, 0x3 ;  /* 0x0000000f05077291 */ /* 0x000fe2000f8e183f */
[----:B------:R-:W-:-:S05]  /*2aa0*/  IMAD.U32 R0, RZ, RZ, UR4 ;  /* 0x00000004ff007e24 */ /* 0x000fca000f8e00ff */
[----:B------:R-:W-:-:S04]  /*2ab0*/  SHF.L.U32 R0, R0, 0x1f, RZ ;  /* 0x0000001f00007819 */ /* 0x000fc800000006ff */
[----:B------:R0:W2:Y:S01]  /*2ac0*/  SYNCS.PHASECHK.TRANS64.TRYWAIT P0, [UR7], R0 ;  /* 0x00000000ff0075a7 */ /* 0x0000a20008000147 */
[----:B------:R-:W-:Y:S05]  /*2ad0*/  @!P1 BRA `(.L_x_15) ;  /* 0x0000000000049947 */ /* 0x000fea0003800000 */
[----:B------:R-:W-:Y:S01]  /*2ae0*/  BPT.TRAP 0x1 ;  /* 0x000000040000795c */ /* 0x000fe20000300000 */
.L_x_15:
[----:B------:R3:W-:Y:S01]  /*2af0*/  STL [R1+0x454], RZ ;  /* 0x000454ff01007387 */ /* 0x0007e20000100800 */
[----:B------:R-:W-:Y:S01]  /*2b00*/  UMOV UR6, 0x1 ;  /* 0x0000000100067882 */ /* 0x000fe20000000000 */
[----:B--2---:R-:W-:Y:S05]  /*2b10*/  @P0 BRA `(.L_x_16) ;  /* 0x0000000000080947 */ /* 0x004fea0003800000 */
[----:B------:R-:W2:Y:S02]  /*2b20*/  SYNCS.PHASECHK.TRANS64.TRYWAIT P0, [UR7], R0 ;  /* 0x00000000ff0075a7 */ /* 0x000ea40008000147 */
[----:B--2---:R-:W-:Y:S05]  /*2b30*/  @!P0 BRA `(.L_x_17) ;  /* 0x0000020400c48947 */ /* 0x004fea0003800000 */
.L_x_16:
[----:B------:R-:W-:Y:S01]  /*2b40*/  UIADD3 UR7, UR15, 0x8100, URZ ;  /* 0x000081000f077890 */ /* 0x000fe2000fffe03f */
[----:B------:R-:W-:Y:S01]  /*2b50*/  WARPGROUP.ARRIVE ;  /* 0x00000000000079c5 */ /* 0x000fe20000000000 */
[----:B------:R-:W-:Y:S01]  /*2b60*/  ULOP3.LUT UR8, UR16, 0x10000, URZ, 0xfc, !UPT ;  /* 0x0001000010087892 */ /* 0x000fe2000f8efc3f */
[----:B------:R-:W-:Y:S01]  /*2b70*/  STL [R1+0x450], RZ ;  /* 0x000450ff01007387 */ /* 0x000fe20000100800 */
[----:B------:R-:W-:Y:S01]  /*2b80*/  USHF.R.U32.HI UR7, URZ, 0x4, UR7 ;  /* 0x000000043f077899 */ /* 0x000fe20008011607 */
[----:B------:R-:W-:Y:S01]  /*2b90*/  CS2R R236, SRZ ;  /* 0x0000000000ec7805 */ /* 0x000fe2000001ff00 */
[----:B------:R-:W-:Y:S01]  /*2ba0*/  ULEA UR8, UR5, UR8, 0x9 ;  /* 0x0000000805087291 */ /* 0x000fe2000f8e483f */
[----:B------:R-:W-:Y:S01]  /*2bb0*/  STL [R1+0x44c], RZ ;  /* 0x00044cff01007387 */ /* 0x000fe20000100800 */
[----:B------:R-:W-:Y:S01]  /*2bc0*/  ULOP3.LUT UR7, UR7, 0x3fff, URZ, 0xc0, !UPT ;  /* 0x00003fff07077892 */ /* 0x000fe2000f8ec03f */
[----:B------:R-:W-:Y:S01]  /*2bd0*/  CS2R R234, SRZ ;  /* 0x0000000000ea7805 */ /* 0x000fe2000001ff00 */
[----:B------:R-:W-:Y:S01]  /*2be0*/  UMOV UR9, 0xc0000010 ;  /* 0xc000001000097882 */ /* 0x000fe20000000000 */
[----:B------:R-:W-:Y:S01]  /*2bf0*/  UMOV UR11, 0xc0000010 ;  /* 0xc0000010000b7882 */ /* 0x000fe20000000000 */
[----:B------:R-:W-:Y:S01]  /*2c00*/  ULOP3.LUT UR7, UR7, 0x10000, URZ, 0xfc, !UPT ;  /* 0x0001000007077892 */ /* 0x000fe2000f8efc3f */
[----:B------:R-:W-:Y:S01]  /*2c10*/  STL [R1+0x448], RZ ;  /* 0x000448ff01007387 */ /* 0x000fe20000100800 */
[----:B------:R-:W-:-:S02]  /*2c20*/  CS2R R232, SRZ ;  /* 0x0000000000e87805 */ /* 0x000fc4000001ff00 */
[----:B------:R-:W-:Y:S01]  /*2c30*/  CS2R R230, SRZ ;  /* 0x0000000000e67805 */ /* 0x000fe2000001ff00 */
[----:B------:R-:W-:Y:S01]  /*2c40*/  ULEA UR10, UR5, UR7, 0x9 ;  /* 0x00000007050a7291 */ /* 0x000fe2000f8e483f */
[----:B------:R-:W-:Y:S01]  /*2c50*/  STL [R1+0x444], RZ ;  /* 0x000444ff01007387 */ /* 0x000fe20000100800 */
[----:B------:R-:W-:Y:S01]  /*2c60*/  CS2R R228, SRZ ;  /* 0x0000000000e47805 */ /* 0x000fe2000001ff00 */
[----:B------:R-:W-:Y:S01]  /*2c70*/  ULDC UR7, c[0x0][0x50c] ;  /* 0x0001430000077ab9 */ /* 0x000fe20000000800 */
[----:B------:R-:W-:Y:S01]  /*2c80*/  CS2R R226, SRZ ;  /* 0x0000000000e27805 */ /* 0x000fe2000001ff00 */
[----:B------:R-:W-:Y:S01]  /*2c90*/  STL [R1+0x440], RZ ;  /* 0x000440ff01007387 */ /* 0x000fe20000100800 */
[----:B------:R-:W-:Y:S01]  /*2ca0*/  UISETP.NE.AND UP0, UPT, UR7, 0x1, UPT ;  /* 0x000000010700788c */ /* 0x000fe2000bf05270 */
[----:B------:R-:W-:Y:S02]  /*2cb0*/  CS2R R224, SRZ ;  /* 0x0000000000e07805 */ /* 0x000fe4000001ff00 */
[----:B------:R-:W-:Y:S01]  /*2cc0*/  CS2R R222, SRZ ;  /* 0x0000000000de7805 */ /* 0x000fe2000001ff00 */
[----:B------:R-:W-:Y:S01]  /*2cd0*/  QGMMA.64x256x32.F32.E5M2.E5M2 R4, gdesc[UR8], RZ, !UPT, gsb0 ;  /* 0x03e00000080479f3 */ /* 0x000fe2000c0038ff */
[----:B------:R-:W-:Y:S01]  /*2ce0*/  STL [R1+0x43c], RZ ;  /* 0x00043cff01007387 */ /* 0x000fe20000100800 */
[----:B------:R-:W-:Y:S01]  /*2cf0*/  UIADD3 UR8, UR8, 0x100, URZ ;  /* 0x0000010008087890 */ /* 0x000fe2000fffe03f */
[----:B------:R-:W-:Y:S01]  /*2d00*/  CS2R R220, SRZ ;  /* 0x0000000000dc7805 */ /* 0x000fe2000001ff00 */
[----:B------:R-:W-:Y:S01]  /*2d10*/  UMOV UR9, 0xc0000010 ;  /* 0xc000001000097882 */ /* 0x000fe20000000000 */
[----:B------:R-:W-:Y:S01]  /*2d20*/  STL [R1+0x438], RZ ;  /* 0x000438ff01007387 */ /* 0x000fe20000100800 */
[----:B------:R-:W-:Y:S01]  /*2d30*/  USEL UR7, URZ, 0x1, UP0 ;  /* 0x000000013f077887 */ /* 0x000fe20008000000 */
[----:B------:R-:W-:-:S02]  /*2d40*/  CS2R R218, SRZ ;  /* 0x0000000000da7805 */ /* 0x000fc4000001ff00 */
[----:B------:R-:W-:Y:S01]  /*2d50*/  CS2R R216, SRZ ;  /* 0x0000000000d87805 */ /* 0x000fe2000001ff00 */
[----:B------:R-:W-:Y:S01]  /*2d60*/  STL [R1+0x434], RZ ;  /* 0x000434ff01007387 */ /* 0x000fe20000100800 */
[----:B------:R-:W-:Y:S02]  /*2d70*/  CS2R R214, SRZ ;  /* 0x0000000000d67805 */ /* 0x000fe4000001ff00 */
[----:B------:R-:W-:Y:S02]  /*2d80*/  CS2R R212, SRZ ;  /* 0x0000000000d47805 */ /* 0x000fe4000001ff00 */
[----:B------:R-:W-:Y:S01]  /*2d90*/  ISETP.NE.AND P0, PT, RZ, UR7, PT ;  /* 0x00000007ff007c0c */ /* 0x000fe2000bf05270 */
        /* <DEDUP_REMOVED lines=93> */
[----:B------:R-:W-:-:S02]  /*3370*/  WARPGROUP.DEPBAR.LE gsb0, 0x0 ;  /* 0x00008000000079c5 */ /* 0x000fc40000010000 */
[----:B--2---:R-:W-:Y:S01]  /*3380*/  IMAD.MOV.U32 R3, RZ, RZ, R129 ;  /* 0x000000ffff037224 */ /* 0x004fe200078e0081 */
[----:B------:R-:W-:Y:S01]  /*3390*/  STL [R1+0x334], RZ ;  /* 0x000334ff01007387 */ /* 0x000fe20000100800 */
[----:B------:R-:W-:Y:S02]  /*33a0*/  IMAD.MOV.U32 R2, RZ, RZ, R130 ;  /* 0x000000ffff027224 */ /* 0x000fe400078e0082 */
[----:B0-----:R-:W-:Y:S01]  /*33b0*/  IMAD.MOV.U32 R0, RZ, RZ, R131 ;  /* 0x000000ffff007224 */ /* 0x001fe200078e0083 */
        /* <DEDUP_REMOVED lines=23> */
[----:B------:R0:W-:Y:S04]  /*3530*/  STL.64 [R1], R4 ;  /* 0x0000000401007387 */ /* 0x0001e80000100a00 */
[----:B------:R2:W-:Y:S04]  /*3540*/  STL.64 [R1+0x8], R6 ;  /* 0x0000080601007387 */ /* 0x0005e80000100a00 */
[----:B------:R4:W-:Y:S04]  /*3550*/  STL.64 [R1+0x10], R8 ;  /* 0x0000100801007387 */ /* 0x0009e80000100a00 */
[----:B------:R5:W-:Y:S01]  /*3560*/  STL.64 [R1+0x18], R10 ;  /* 0x0000180a01007387 */ /* 0x000be20000100a00 */
[----:B0-----:R-:W-:-:S03]  /*3570*/  CS2R R4, SRZ ;  /* 0x0000000000047805 */ /* 0x001fc6000001ff00 */
[----:B------:R0:W-:Y:S01]  /*3580*/  STL.64 [R1+0x20], R12 ;  /* 0x0000200c01007387 */ /* 0x0001e20000100a00 */
[----:B--2---:R-:W-:-:S03]  /*3590*/  CS2R R6, SRZ ;  /* 0x0000000000067805 */ /* 0x004fc6000001ff00 */
[----:B------:R2:W-:Y:S01]  /*35a0*/  STL.64 [R1+0x28], R14 ;  /* 0x0000280e01007387 */ /* 0x0005e20000100a00 */
[----:B----4-:R-:W-:-:S03]  /*35b0*/  CS2R R8, SRZ ;  /* 0x0000000000087805 */ /* 0x010fc6000001ff00 */
[----:B------:R4:W-:Y:S01]  /*35c0*/  STL.64 [R1+0x30], R16 ;  /* 0x0000301001007387 */ /* 0x0009e20000100a00 */
[----:B-----5:R-:W-:-:S03]  /*35d0*/  CS2R R10, SRZ ;  /* 0x00000000000a7805 */ /* 0x020fc6000001ff00 */
[----:B------:R5:W-:Y:S01]  /*35e0*/  STL.64 [R1+0x38], R18 ;  /* 0x0000381201007387 */ /* 0x000be20000100a00 */
[----:B0-----:R-:W-:-:S03]  /*35f0*/  CS2R R12, SRZ ;  /* 0x00000000000c7805 */ /* 0x001fc6000001ff00 */
[----:B------:R0:W-:Y:S01]  /*3600*/  STL.64 [R1+0x40], R20 ;  /* 0x0000401401007387 */ /* 0x0001e20000100a00 */
[----:B--2---:R-:W-:-:S03]  /*3610*/  CS2R R14, SRZ ;  /* 0x00000000000e7805 */ /* 0x004fc6000001ff00 */
[----:B------:R2:W-:Y:S01]  /*3620*/  STL.64 [R1+0x48], R22 ;  /* 0x0000481601007387 */ /* 0x0005e20000100a00 */
[----:B----4-:R-:W-:-:S03]  /*3630*/  CS2R R16, SRZ ;  /* 0x0000000000107805 */ /* 0x010fc6000001ff00 */
[----:B------:R-:W-:Y:S01]  /*3640*/  STL.64 [R1+0x50], R24 ;  /* 0x0000501801007387 */ /* 0x000fe20000100a00 */
[----:B-----5:R-:W-:-:S03]  /*3650*/  CS2R R18, SRZ ;  /* 0x0000000000127805 */ /* 0x020fc6000001ff00 */
[----:B------:R-:W-:Y:S01]  /*3660*/  STL.64 [R1+0x58], R26 ;  /* 0x0000581a01007387 */ /* 0x000fe20000100a00 */
[----:B0-----:R-:W-:-:S03]  /*3670*/  CS2R R20, SRZ ;  /* 0x0000000000147805 */ /* 0x001fc6000001ff00 */
[----:B------:R-:W-:Y:S01]  /*3680*/  STL.64 [R1+0x60], R28 ;  /* 0x0000601c01007387 */ /* 0x000fe20000100a00 */
[----:B--2---:R-:W-:-:S03]  /*3690*/  CS2R R22, SRZ ;  /* 0x0000000000167805 */ /* 0x004fc6000001ff00 */
[----:B------:R-:W-:Y:S04]  /*36a0*/  STL.64 [R1+0x68], R30 ;  /* 0x0000681e01007387 */ /* 0x000fe80000100a00 */
        /* <DEDUP_REMOVED lines=49> */
[----:B------:R0:W-:Y:S04]  /*39c0*/  STL.64 [R1+0x1f8], R130 ;  /* 0x0001f88201007387 */ /* 0x0001e80000100a00 */
[----:B------:R2:W-:Y:S04]  /*39d0*/  STL [R1+0x2d4], RZ ;  /* 0x0002d4ff01007387 */ /* 0x0005e80000100800 */
[----:B------:R2:W-:Y:S01]  /*39e0*/  STL [R1+0x2d0], RZ ;  /* 0x0002d0ff01007387 */ /* 0x0005e20000100800 */
[----:B0-----:R-:W-:-:S03]  /*39f0*/  WARPGROUP.ARRIVE ;  /* 0x00000000000079c5 */ /* 0x001fc60000000000 */
[----:B------:R2:W-:Y:S04]  /*3a00*/  STL [R1+0x2cc], RZ ;  /* 0x0002ccff01007387 */ /* 0x0005e80000100800 */
[----:B------:R2:W-:Y:S01]  /*3a10*/  STL [R1+0x2c8], RZ ;  /* 0x0002c8ff01007387 */ /* 0x0005e20000100800 */
[----:B------:R-:W-:Y:S03]  /*3a20*/  QGMMA.64x256x32.F32.E5M2.E5M2 R24, gdesc[UR8], RZ, !UPT, gsb0 ;  /* 0x03e00000081879f3 */ /* 0x000fe6000c0038ff */
        /* <DEDUP_REMOVED lines=50> */
[----:B------:R-:W-:-:S02]  /*3d50*/  WARPGROUP.DEPBAR.LE gsb0, 0x0 ;  /* 0x00008000000079c5 */ /* 0x000fc40000010000 */
[----:B------:R-:W-:Y:S05]  /*3d60*/  @!P0 BRA `(.L_x_18) ;  /* 0x0000002000f88947 */ /* 0x000fea0003800000 */
[----:B------:R-:W4:Y:S04]  /*3d70*/  LDL R4, [R1] ;  /* 0x0000000001047983 */ /* 0x000f280000100800 */
[----:B------:R-:W5:Y:S04]  /*3d80*/  LDL R5, [R1+0x4] ;  /* 0x0000040001057983 */ /* 0x000f680000100800 */
[----:B------:R-:W3:Y:S04]  /*3d90*/  LDL R6, [R1+0x8] ;  /* 0x0000080001067983 */ /* 0x000ee80000100800 */
[----:B------:R-:W2:Y:S04]  /*3da0*/  LDL R7, [R1+0xc] ;  /* 0x00000c0001077983 */ /* 0x000ea80000100800 */
        /* <DEDUP_REMOVED lines=100> */
[----:B------:R0:W-:Y:S04]  /*43f0*/  STL [R1+0x4c0], R131 ;  /* 0x0004c08301007387 */ /* 0x0001e80000100800 */
[----:B0-----:R-:W2:Y:S04]  /*4400*/  LDL R131, [R1+0x1a0] ;  /* 0x0001a00001837983 */ /* 0x001ea80000100800 */
        /* <DEDUP_REMOVED lines=39> */
[----:B0-----:R-:W2:Y:S01]  /*4680*/  LDL R151, [R1+0x1f0] ;  /* 0x0001f00001977983 */ /* 0x001ea20000100800 */
[----:B------:R-:W-:-:S01]  /*4690*/  FADD R3, RZ, R3 ;  /* 0x00000003ff037221 */ /* 0x000fc20000000000 */
[----:B------:R-:W-:Y:S01]  /*46a0*/  FADD R2, RZ, R2 ;  /* 0x00000002ff027221 */ /* 0x000fe20000000000 */
[----:B----4-:R-:W-:-:S01]  /*46b0*/  FADD R4, RZ, R4 ;  /* 0x00000004ff047221 */ /* 0x010fc20000000000 */
[----:B-----5:R-:W-:Y:S01]  /*46c0*/  FADD R5, RZ, R5 ;  /* 0x00000005ff057221 */ /* 0x020fe20000000000 */
[----:B---3--:R-:W-:-:S01]  /*46d0*/  FADD R6, RZ, R6 ;  /* 0x00000006ff067221 */ /* 0x008fc20000000000 */
[----:B--2---:R-:W-:Y:S01]  /*46e0*/  FADD R7, RZ, R7 ;  /* 0x00000007ff077221 */ /* 0x004fe20000000000 */
[----:B------:R-:W-:-:S01]  /*46f0*/  FADD R8, RZ, R8 ;  /* 0x00000008ff087221 */ /* 0x000fc20000000000 */
[----:B------:R-:W-:Y:S01]  /*4700*/  FADD R9, RZ, R9 ;  /* 0x00000009ff097221 */ /* 0x000fe20000000000 */
        /* <DEDUP_REMOVED lines=13> */
[----:B------:R-:W2:Y:S01]  /*47e0*/  LDL.LU R131, [R1+0x4c0] ;  /* 0x0004c00001837983 */ /* 0x000ea20000300800 */
        /* <DEDUP_REMOVED lines=13> */
[----:B------:R-:W3:Y:S01]  /*48c0*/  LDL.LU R132, [R1+0x4bc] ;  /* 0x0004bc0001847983 */ /* 0x000ee20000300800 */
        /* <DEDUP_REMOVED lines=16> */
[----:B------:R0:W-:Y:S01]  /*49d0*/  STL [R1+0x200], R133 ;  /* 0x0002008501007387 */ /* 0x0001e20000100800 */
        /* <DEDUP_REMOVED lines=9> */
[----:B0-----:R-:W4:Y:S01]  /*4a70*/  LDL.LU R133, [R1+0x4b8] ;  /* 0x0004b80001857983 */ /* 0x001f220000300800 */
[----:B------:R-:W-:-:S01]  /*4a80*/  FADD R185, RZ, R185 ;  /* 0x000000b9ffb97221 */ /* 0x000fc20000000000 */
[----:B------:R-:W-:Y:S01]  /*4a90*/  FADD R186, RZ, R186 ;  /* 0x000000baffba7221 */ /* 0x000fe20000000000 */
[----:B------:R-:W-:-:S01]  /*4aa0*/  FADD R187, RZ, R187 ;  /* 0x000000bbffbb7221 */ /* 0x000fc20000000000 */
        /* <DEDUP_REMOVED lines=10> */
[----:B0-----:R-:W5:Y:S01]  /*4b50*/  LDL.LU R134, [R1+0x4b4] ;  /* 0x0004b40001867983 */ /* 0x001f620000300800 */
        /* <DEDUP_REMOVED lines=51> */
[----:B0-----:R-:W5:Y:S04]  /*4e90*/  LDL.LU R138, [R1+0x4a4] ;  /* 0x0004a400018a7983 */ /* 0x001f680000300800 */
[----:B------:R0:W-:Y:S01]  /*4ea0*/  STL [R1+0x218], R139 ;  /* 0x0002188b01007387 */ /* 0x0001e20000100800 */
[----:B------:R-:W-:-:S03]  /*4eb0*/  FADD R140, RZ, R140 ;  /* 0x0000008cff8c7221 */ /* 0x000fc60000000000 */
        /* <DEDUP_REMOVED lines=34> */
[----:B------:R0:W-:Y:S04]  /*50e0*/  STL [R1+0x248], R151 ;  /* 0x0002489701007387 */ /* 0x0001e80000100800 */
[----:B0-----:R-:W5:Y:S04]  /*50f0*/  LDL.LU R151, [R1+0x470] ;  /* 0x0004700001977983 */ /* 0x001f680000300800 */
[----:B------:R0:W-:Y:S04]  /*5100*/  STL [R1+0x24c], R3 ;  /* 0x00024c0301007387 */ /* 0x0001e80000100800 */
[----:B------:R1:W-:Y:S01]  /*5110*/  STL [R1+0x250], R2 ;  /* 0x0002500201007387 */ /* 0x0003e20000100800 */
[----:B0-----:R-:W-:-:S01]  /*5120*/  FADD R3, RZ, R0 ;  /* 0x00000000ff037221 */ /* 0x001fc20000000000 */
[----:B------:R-:W-:Y:S01]  /*5130*/  FADD R0, RZ, R25 ;  /* 0x00000019ff007221 */ /* 0x000fe20000000000 */
[----:B-1----:R-:W-:-:S03]  /*5140*/  FADD R2, RZ, R24 ;  /* 0x00000018ff027221 */ /* 0x002fc60000000000 */
[----:B------:R0:W-:Y:S04]  /*5150*/  STL [R1+0x254], R3 ;  /* 0x0002540301007387 */ /* 0x0001e80000100800 */
[----:B------:R1:W-:Y:S04]  /*5160*/  STL [R1+0x258], R2 ;  /* 0x0002580201007387 */ /* 0x0003e80000100800 */
[----:B------:R2:W-:Y:S01]  /*5170*/  STL [R1+0x25c], R0 ;  /* 0x00025c0001007387 */ /* 0x0005e20000100800 */
[----:B0-----:R-:W-:-:S01]  /*5180*/  FADD R3, RZ, R26 ;  /* 0x0000001aff037221 */ /* 0x001fc20000000000 */
[----:B-1----:R-:W-:-:S04]  /*5190*/  FADD R2, RZ, R27 ;  /* 0x0000001bff027221 */ /* 0x002fc80000000000 */
[----:B------:R0:W-:Y:S01]  /*51a0*/  STL [R1+0x260], R3 ;  /* 0x0002600301007387 */ /* 0x0001e20000100800 */
[----:B--2---:R-:W-:-:S03]  /*51b0*/  FADD R0, RZ, R28 ;  /* 0x0000001cff007221 */ /* 0x004fc60000000000 */
        /* <DEDUP_REMOVED lines=207> */
[----:B---3--:R-:W-:-:S04]  /*5eb0*/  FADD R2, RZ, R132 ;  /* 0x00000084ff027221 */ /* 0x008fc80000000000 */
[----:B------:R5:W-:Y:S01]  /*5ec0*/  STL [R1+0x404], R3 ;  /* 0x0004040301007387 */ /* 0x000be20000100800 */
[----:B----4-:R-:W-:-:S03]  /*5ed0*/  FADD R0, RZ, R133 ;  /* 0x00000085ff007221 */ /* 0x010fc60000000000 */
[----:B------:R0:W-:Y:S04]  /*5ee0*/  STL [R1+0x408], R2 ;  /* 0x0004080201007387 */ /* 0x0001e80000100800 */
[----:B------:R1:W-:Y:S01]  /*5ef0*/  STL [R1+0x40c], R0 ;  /* 0x00040c0001007387 */ /* 0x0003e20000100800 */
[----:B-----5:R-:W-:-:S01]  /*5f00*/  FADD R3, RZ, R134 ;  /* 0x00000086ff037221 */ /* 0x020fc20000000000 */
[----:B0-----:R-:W-:-:S04]  /*5f10*/  FADD R2, RZ, R135 ;  /* 0x00000087ff027221 */ /* 0x001fc80000000000 */
[----:B------:R0:W-:Y:S01]  /*5f20*/  STL [R1+0x410], R3 ;  /* 0x0004100301007387 */ /* 0x0001e20000100800 */
[----:B-1----:R-:W-:-:S03]  /*5f30*/  FADD R0, RZ, R136 ;  /* 0x00000088ff007221 */ /* 0x002fc60000000000 */
        /* <DEDUP_REMOVED lines=32> */
[----:B------:R-:W-:-:S05]  /*6140*/  UMOV UR6, URZ ;  /* 0x0000003f00067c82 */ /* 0x000fca0008000000 */
.L_x_18:
[----:B------:R-:W-:-:S04]  /*6150*/  UIADD3 UR17, UR5, 0x1, URZ ;  /* 0x0000000105117890 */ /* 0x000fc8000fffe03f */
[----:B------:R-:W-:-:S04]  /*6160*/  UISETP.NE.AND UP0, UPT, UR17, 0x4, UPT ;  /* 0x000000041100788c */ /* 0x000fc8000bf05270 */
[----:B------:R-:W-:Y:S02]  /*6170*/  USEL UR8, URZ, 0x1, UP0 ;  /* 0x000000013f087887 */ /* 0x000fe40008000000 */
[----:B------:R-:W-:Y:S02]  /*6180*/  USEL UR17, UR17, URZ, UP0 ;  /* 0x0000003f11117287 */ /* 0x000fe40008000000 */
[----:B------:R-:W-:-:S06]  /*6190*/  ULOP3.LUT UR8, UR4, UR8, URZ, 0x3c, !UPT ;  /* 0x0000000804087292 */ /* 0x000fcc000f8e3c3f */
[----:B0-----:R-:W-:Y:S01]  /*61a0*/  IMAD.U32 R0, RZ, RZ, UR8 ;  /* 0x00000008ff007e24 */ /* 0x001fe2000f8e00ff */
[----:B------:R-:W-:-:S06]  /*61b0*/  UMOV UR8, 0x1 ;  /* 0x0000000100087882 */ /* 0x000fcc0000000000 */
.L_x_13:
[----:B------:R-:W-:-:S04]  /*61c0*/  UISETP.LT.AND UP0, UPT, UR12, 0x1, UPT ;  /* 0x000000010c00788c */ /* 0x000fc8000bf01270 */
[----:B------:R-:W-:-:S04]  /*61d0*/  USEL UR9, UR12, 0x1, UP0 ;  /* 0x000000010c097887 */ /* 0x000fc80008000000 */
[----:B------:R-:W-:-:S04]  /*61e0*/  UIADD3 UR9, UR12, -UR9, URZ ;  /* 0x800000090c097290 */ /* 0x000fc8000fffe03f */
[----:B------:R-:W-:-:S06]  /*61f0*/  UISETP.GE.AND UP0, UPT, UR9, 0x1, UPT ;  /* 0x000000010900788c */ /* 0x000fcc000bf06270 */
[----:B------:R-:W-:-:S13]  /*6200*/  PLOP3.LUT P0, PT, PT, PT, UP0, 0x80, 0x0 ;  /* 0x000000000000781c */ /* 0x000fda0003f0f008 */
[----:B------:R-:W-:Y:S05]  /*6210*/  @!P0 BRA `(.L_x_19) ;  /* 0x0000004c00948947 */ /* 0x000fea0003800000 */
[----:B------:R-:W-:Y:S01]  /*6220*/  IMAD.U32 R2, RZ, RZ, UR9 ;  /* 0x00000009ff027e24 */ /* 0x000fe2000f8e00ff */
[----:B------:R-:W-:Y:S01]  /*6230*/  UMOV UR23, UR5 ;  /* 0x0000000500177c82 */ /* 0x000fe20008000000 */
[----:B------:R-:W-:-:S05]  /*6240*/  ULDC UR24, c[0x0][0x50c] ;  /* 0x0001430000187ab9 */ /* 0x000fca0000000800 */
.L_x_27:
[----:B------:R-:W-:-:S06]  /*6250*/  UISETP.NE.AND UP0, UPT, UR22, 0x3, UPT ;  /* 0x000000031600788c */ /* 0x000fcc000bf05270 */
[----:B------:R-:W-:-:S13]  /*6260*/  PLOP3.LUT P1, PT, PT, PT, UP0, 0x80, 0x0 ;  /* 0x000000000000781c */ /* 0x000fda0003f2f008 */
[----:B0-----:R-:W-:Y:S05]  /*6270*/  @!P1 BRA `(.L_x_20) ;  /* 0x0000000000049947 */ /* 0x001fea0003800000 */
[----:B------:R-:W-:Y:S01]  /*6280*/  BPT.TRAP 0x1 ;  /* 0x000000040000795c */ /* 0x000fe20000300000 */
.L_x_20:
[----:B------:R-:W0:Y:S01]  /*6290*/  S2UR UR9, SR_CgaCtaId ;  /* 0x00000000000979c3 */ /* 0x000e220000008800 */
[----:B------:R-:W-:Y:S01]  /*62a0*/  UMOV UR15, 0x400 ;  /* 0x00000400000f7882 */ /* 0x000fe20000000000 */
[----:B------:R-:W-:Y:S01]  /*62b0*/  SHF.L.U32 R3, R0, 0x1f, RZ ;  /* 0x0000001f00037819 */ /* 0x000fe200000006ff */
[----:B0-----:R-:W-:-:S04]  /*62c0*/  ULEA UR15, UR9, UR15, 0x18 ;  /* 0x0000000f090f7291 */ /* 0x001fc8000f8ec03f */
[----:B------:R-:W-:-:S09]  /*62d0*/  ULEA UR9, UR17, UR15, 0x3 ;  /* 0x0000000f11097291 */ /* 0x000fd2000f8e183f */
[----:B------:R0:W4:Y:S01]  /*62e0*/  SYNCS.PHASECHK.TRANS64.TRYWAIT P0, [UR9], R3 ;  /* 0x00000003ff0075a7 */ /* 0x0001220008000149 */
[----:B------:R-:W-:Y:S05]  /*62f0*/  @!P1 BRA `(.L_x_21) ;  /* 0x0000000000049947 */ /* 0x000fea0003800000 */
[----:B------:R-:W-:Y:S01]  /*6300*/  BPT.TRAP 0x1 ;  /* 0x000000040000795c */ /* 0x000fe20000300000 */
.L_x_21:
[----:B----4-:R-:W-:Y:S05]  /*6310*/  @P0 BRA `(.L_x_22) ;  /* 0x0000000000080947 */ /* 0x010fea0003800000 */
[----:B------:R-:W4:Y:S02]  /*6320*/  SYNCS.PHASECHK.TRANS64.TRYWAIT P0, [UR9], R3 ;  /* 0x00000003ff0075a7 */ /* 0x000f240008000149 */
[----:B----4-:R-:W-:Y:S05]  /*6330*/  @!P0 BRA `(.L_x_23) ;  /* 0x000001cc00dc8947 */ /* 0x010fea0003800000 */
.L_x_22:
        /* <DEDUP_REMOVED lines=64> */
[----:B----4-:R-:W4:Y:S04]  /*6740*/  LDL.LU.64 R108, [R1] ;  /* 0x00000000016c7983 */ /* 0x010f280000300a00 */
[----:B------:R-:W4:Y:S04]  /*6750*/  LDL.LU.64 R110, [R1+0x8] ;  /* 0x00000800016e7983 */ /* 0x000f280000300a00 */
        /* <DEDUP_REMOVED lines=61> */
[----:B------:R-:W4:Y:S01]  /*6b30*/  LDL.LU.64 R234, [R1+0x1f8] ;  /* 0x0001f80001ea7983 */ /* 0x000f220000300a00 */
[----:B------:R-:W-:-:S02]  /*6b40*/  UIADD3 UR9, UR15, 0x8100, URZ ;  /* 0x000081000f097890 */ /* 0x000fc4000fffe03f */
[----:B------:R-:W-:Y:S02]  /*6b50*/  UISETP.NE.AND UP0, UPT, UR7, URZ, UPT ;  /* 0x0000003f0700728c */ /* 0x000fe4000bf05270 */
[----:B------:R-:W-:Y:S02]  /*6b60*/  USHF.R.U32.HI UR9, URZ, 0x4, UR9 ;  /* 0x000000043f097899 */ /* 0x000fe40008011609 */
[----:B------:R-:W-:Y:S02]  /*6b70*/  USEL UR8, UR8, URZ, !UP0 ;  /* 0x0000003f08087287 */ /* 0x000fe4000c000000 */
[----:B------:R-:W-:Y:S02]  /*6b80*/  ULOP3.LUT UR9, UR9, 0x3fff, URZ, 0xc0, !UPT ;  /* 0x00003fff09097892 */ /* 0x000fe4000f8ec03f */
[----:B------:R-:W-:Y:S02]  /*6b90*/  ULOP3.LUT UR7, UR16, 0x10000, URZ, 0xfc, !UPT ;  /* 0x0001000010077892 */ /* 0x000fe4000f8efc3f */
[----:B------:R-:W-:-:S02]  /*6ba0*/  ULOP3.LUT UR9, UR9, 0x10000, URZ, 0xfc, !UPT ;  /* 0x0001000009097892 */ /* 0x000fc4000f8efc3f */
[----:B------:R-:W-:Y:S02]  /*6bb0*/  UISETP.NE.U32.AND UP0, UPT, UR8, URZ, UPT ;  /* 0x0000003f0800728c */ /* 0x000fe4000bf05070 */
[----:B------:R-:W-:Y:S02]  /*6bc0*/  ULEA UR8, UR17, UR7, 0x9 ;  /* 0x0000000711087291 */ /* 0x000fe4000f8e483f */
[----:B------:R-:W-:Y:S01]  /*6bd0*/  ULEA UR10, UR17, UR9, 0x9 ;  /* 0x00000009110a7291 */ /* 0x000fe2000f8e483f */
[----:B------:R-:W-:Y:S02]  /*6be0*/  UMOV UR11, 0xc0000010 ;  /* 0xc0000010000b7882 */ /* 0x000fe40000000000 */
[----:B------:R-:W-:Y:S01]  /*6bf0*/  UMOV UR9, 0xc0000010 ;  /* 0xc000001000097882 */ /* 0x000fe20000000000 */
[----:B----4-:R-:W-:-:S06]  /*6c00*/  WARPGROUP.ARRIVE ;  /* 0x00000000000079c5 */ /* 0x010fcc0000000000 */
[----:B------:R-:W-:Y:S03]  /*6c10*/  QGMMA.64x256x32.F32.E5M2.E5M2 R108, gdesc[UR8], R108, UP0, gsb0 ;  /* 0x03e00000086c79f3 */ /* 0x000fe6000b80386c */
[----:B------:R-:W-:Y:S02]  /*6c20*/  WARPGROUP.DEPBAR.LE gsb0, 0x0 ;  /* 0x00008000000079c5 */ /* 0x000fe40000010000 */
[----:B------:R-:W-:Y:S01]  /*6c30*/  STL.64 [R1], R108 ;  /* 0x0000006c01007387 */ /* 0x000fe20000100a00 */
[----:B0-----:R-:W-:-:S03]  /*6c40*/  IMAD.MOV.U32 R3, RZ, RZ, R108 ;  /* 0x000000ffff037224 */ /* 0x001fc600078e006c */
        /* <DEDUP_REMOVED lines=63> */
[----:B0-----:R0:W5:Y:S04]  /*7040*/  LDL.LU.64 R234, [R1+0x668] ;  /* 0x0006680001ea7983 */ /* 0x0011680000300a00 */
[----:B------:R0:W5:Y:S04]  /*7050*/  LDL.LU.64 R232, [R1+0x660] ;  /* 0x0006600001e87983 */ /* 0x0001680000300a00 */
        /* <DEDUP_REMOVED lines=62> */
[----:B------:R-:W-:Y:S01]  /*7440*/  UIADD3 UR8, UR8, 0x100, URZ ;  /* 0x0000010008087890 */ /* 0x000fe2000fffe03f */
[----:B------:R-:W-:Y:S01]  /*7450*/  UMOV UR9, 0xc0000010 ;  /* 0xc000001000097882 */ /* 0x000fe20000000000 */
[----:B------:R-:W-:Y:S01]  /*7460*/  UIADD3 UR6, UR6, 0x1, URZ ;  /* 0x0000000106067890 */ /* 0x000fe2000fffe03f */
[----:B----4-:R-:W-:-:S06]  /*7470*/  WARPGROUP.ARRIVE ;  /* 0x00000000000079c5 */ /* 0x010fcc0000000000 */
[----:B------:R-:W-:Y:S01]  /*7480*/  QGMMA.64x256x32.F32.E5M2.E5M2 R24, gdesc[UR8], R24, UP0, gsb0 ;  /* 0x03e00000081879f3 */ /* 0x000fe2000b803818 */
[----:B------:R-:W-:-:S04]  /*7490*/  UISETP.NE.AND UP0, UPT, UR6, UR24, UPT ;  /* 0x000000180600728c */ /* 0x000fc8000bf05270 */
[----:B------:R-:W-:-:S06]  /*74a0*/  USEL UR7, URZ, 0x1, UP0 ;  /* 0x000000013f077887 */ /* 0x000fcc0008000000 */
[----:B------:R-:W-:Y:S01]  /*74b0*/  ISETP.NE.AND P0, PT, RZ, UR7, PT ;  /* 0x00000007ff007c0c */ /* 0x000fe2000bf05270 */
[----:B------:R-:W-:-:S12]  /*74c0*/  WARPGROUP.DEPBAR.LE gsb0, 0x0 ;  /* 0x00008000000079c5 */ /* 0x000fd80000010000 */
[----:B0-----:R-:W-:Y:S05]  /*74d0*/  @!P0 BRA `(.L_x_24) ;  /* 0x00000038008c8947 */ /* 0x001fea0003800000 */
[----:B------:R0:W-:Y:S04]  /*74e0*/  STL [R1+0x658], R31 ;  /* 0x0006581f01007387 */ /* 0x0001e80000100800 */
[----:B------:R4:W-:Y:S01]  /*74f0*/  STL [R1+0x654], R32 ;  /* 0x0006542001007387 */ /* 0x0009e20000100800 */
[----:B0-----:R-:W-:-:S03]  /*7500*/  IMAD.MOV.U32 R31, RZ, RZ, R3 ;  /* 0x000000ffff1f7224 */ /* 0x001fc600078e0003 */
[----:B----4-:R-:W4:Y:S04]  /*7510*/  LDL R32, [R1+0x4] ;  /* 0x0000040001207983 */ /* 0x010f280000100800 */
[----:B------:R0:W-:Y:S04]  /*7520*/  STL [R1+0x650], R33 ;  /* 0x0006502101007387 */ /* 0x0001e80000100800 */
[----:B0-----:R-:W2:Y:S04]  /*7530*/  LDL R33, [R1+0x8] ;  /* 0x0000080001217983 */ /* 0x001ea80000100800 */
[----:B------:R0:W-:Y:S04]  /*7540*/  STL [R1+0x64c], R34 ;  /* 0x00064c2201007387 */ /* 0x0001e80000100800 */
[----:B0-----:R-:W3:Y:S04]  /*7550*/  LDL R34, [R1+0xc] ;  /* 0x00000c0001227983 */ /* 0x001ee80000100800 */
        /* <DEDUP_REMOVED lines=175> */
[----:B0-----:R-:W3:Y:S04]  /*8050*/  LDL.LU R122, [R1+0x200] ;  /* 0x00020000017a7983 */ /* 0x001ee80000300800 */
        /* <DEDUP_REMOVED lines=14> */
[----:B------:R-:W3:Y:S04]  /*8140*/  LDL.LU R3, [R1+0x234] ;  /* 0x0002340001037983 */ /* 0x000ee80000300800 */
        /* <DEDUP_REMOVED lines=46> */
[----:B-----5:R0:W-:Y:S04]  /*8430*/  STL [R1+0x470], R0 ;  /* 0x0004700001007387 */ /* 0x0201e80000100800 */
[----:B0-----:R-:W3:Y:S01]  /*8440*/  LDL R0, [R1+0x168] ;  /* 0x0001680001007983 */ /* 0x001ee20000100800 */
[----:B------:R-:W-:-:S01]  /*8450*/  FADD R4, R31, R4 ;  /* 0x000000041f047221 */ /* 0x000fc20000000000 */
[----:B----4-:R-:W-:Y:S01]  /*8460*/  FADD R5, R32, R5 ;  /* 0x0000000520057221 */ /* 0x010fe20000000000 */
[----:B--2---:R-:W-:-:S01]  /*8470*/  FADD R6, R33, R6 ;  /* 0x0000000621067221 */ /* 0x004fc20000000000 */
[----:B------:R-:W2:Y:S01]  /*8480*/  LDL.LU R31, [R1+0x658] ;  /* 0x00065800011f7983 */ /* 0x000ea20000300800 */
[----:B---3--:R-:W-:-:S01]  /*8490*/  FADD R7, R34, R7 ;  /* 0x0000000722077221 */ /* 0x008fc20000000000 */
[----:B------:R-:W-:-:S02]  /*84a0*/  FADD R8, R35, R8 ;  /* 0x0000000823087221 */ /* 0x000fc40000000000 */
[----:B------:R-:W3:Y:S01]  /*84b0*/  LDL.LU R32, [R1+0x654] ;  /* 0x0006540001207983 */ /* 0x000ee20000300800 */
[----:B------:R-:W-:-:S03]  /*84c0*/  FADD R9, R36, R9 ;  /* 0x0000000924097221 */ /* 0x000fc60000000000 */
[----:B------:R-:W4:Y:S01]  /*84d0*/  LDL.LU R33, [R1+0x650] ;  /* 0x0006500001217983 */ /* 0x000f220000300800 */
        /* <DEDUP_REMOVED lines=160> */
[----:B------:R-:W-:-:S01]  /*8ee0*/  FADD R218, R117, R218 ;  /* 0x000000da75da7221 */ /* 0x000fc20000000000 */
[----:B------:R-:W-:Y:S02]  /*8ef0*/  FADD R122, R124, R122 ;  /* 0x0000007a7c7a7221 */ /* 0x000fe40000000000 */
[----:B------:R-:W4:Y:S01]  /*8f00*/  LDL.LU R114, [R1+0x50c] ;  /* 0x00050c0001727983 */ /* 0x000f220000300800 */
[----:B------:R-:W-:-:S03]  /*8f10*/  FADD R219, R118, R219 ;  /* 0x000000db76db7221 */ /* 0x000fc60000000000 */
[----:B------:R-:W4:Y:S01]  /*8f20*/  LDL.LU R115, [R1+0x508] ;  /* 0x0005080001737983 */ /* 0x000f220000300800 */
[----:B------:R-:W-:-:S03]  /*8f30*/  FADD R220, R119, R220 ;  /* 0x000000dc77dc7221 */ /* 0x000fc60000000000 */
[----:B------:R-:W4:Y:S01]  /*8f40*/  LDL.LU R116, [R1+0x504] ;  /* 0x0005040001747983 */ /* 0x000f220000300800 */
[----:B------:R-:W-:-:S03]  /*8f50*/  FADD R221, R120, R221 ;  /* 0x000000dd78dd7221 */ /* 0x000fc60000000000 */
[----:B------:R-:W4:Y:S04]  /*8f60*/  LDL.LU R117, [R1+0x500] ;  /* 0x0005000001757983 */ /* 0x000f280000300800 */
[----:B------:R-:W4:Y:S04]  /*8f70*/  LDL.LU R118, [R1+0x4fc] ;  /* 0x0004fc0001767983 */ /* 0x000f280000300800 */
[----:B------:R-:W4:Y:S04]  /*8f80*/  LDL.LU R119, [R1+0x4f8] ;  /* 0x0004f80001777983 */ /* 0x000f280000300800 */
[----:B------:R-:W4:Y:S01]  /*8f90*/  LDL.LU R120, [R1+0x4f4] ;  /* 0x0004f40001787983 */ /* 0x000f220000300800 */
[----:B------:R-:W-:-:S01]  /*8fa0*/  FADD R237, R126, R237 ;  /* 0x000000ed7eed7221 */ /* 0x000fc20000000000 */
[----:B------:R-:W-:Y:S01]  /*8fb0*/  FADD R236, R128, R236 ;  /* 0x000000ec80ec7221 */ /* 0x000fe20000000000 */
[----:B------:R-:W-:-:S01]  /*8fc0*/  FADD R225, R150, R225 ;  /* 0x000000e196e17221 */ /* 0x000fc20000000000 */
[----:B------:R0:W-:Y:S01]  /*8fd0*/  STL [R1+0x200], R122 ;  /* 0x0002007a01007387 */ /* 0x0001e20000100800 */
[----:B------:R-:W-:-:S01]  /*8fe0*/  FADD R228, R146, R228 ;  /* 0x000000e492e47221 */ /* 0x000fc20000000000 */
[----:B------:R-:W-:Y:S01]  /*8ff0*/  FADD R230, R143, R230 ;  /* 0x000000e68fe67221 */ /* 0x000fe20000000000 */
[----:B------:R-:W-:-:S01]  /*9000*/  FADD R231, R141, R231 ;  /* 0x000000e78de77221 */ /* 0x000fc20000000000 */
[----:B------:R-:W-:Y:S01]  /*9010*/  FADD R223, R2, R223 ;  /* 0x000000df02df7221 */ /* 0x000fe20000000000 */
[----:B------:R-:W-:-:S01]  /*9020*/  FADD R222, R0, R222 ;  /* 0x000000de00de7221 */ /* 0x000fc20000000000 */
[----:B------:R-:W-:Y:S01]  /*9030*/  FADD R224, R151, R224 ;  /* 0x000000e097e07221 */ /* 0x000fe20000000000 */
[----:B------:R-:W-:-:S01]  /*9040*/  FADD R226, R149, R226 ;  /* 0x000000e295e27221 */ /* 0x000fc20000000000 */
[----:B------:R-:W-:Y:S01]  /*9050*/  FADD R227, R147, R227 ;  /* 0x000000e393e37221 */ /* 0x000fe20000000000 */
[----:B------:R-:W-:-:S01]  /*9060*/  FADD R229, R145, R229 ;  /* 0x000000e591e57221 */ /* 0x000fc20000000000 */
[----:B0-----:R-:W2:Y:S01]  /*9070*/  LDL.LU R122, [R1+0x204] ;  /* 0x00020400017a7983 */ /* 0x001ea20000300800 */
[----:B------:R-:W-:-:S01]  /*9080*/  FADD R232, R136, R232 ;  /* 0x000000e888e87221 */ /* 0x000fc20000000000 */
[----:B------:R-:W-:Y:S01]  /*9090*/  FADD R233, R134, R233 ;  /* 0x000000e986e97221 */ /* 0x000fe20000000000 */
[----:B------:R-:W-:-:S01]  /*90a0*/  FADD R234, R132, R234 ;  /* 0x000000ea84ea7221 */ /* 0x000fc20000000000 */
[----:B------:R-:W3:Y:S01]  /*90b0*/  LDL.LU R124, [R1+0x208] ;  /* 0x00020800017c7983 */ /* 0x000ee20000300800 */
[----:B------:R-:W-:-:S03]  /*90c0*/  FADD R235, R130, R235 ;  /* 0x000000eb82eb7221 */ /* 0x000fc60000000000 */
[----:B------:R-:W4:Y:S04]  /*90d0*/  LDL.LU R126, [R1+0x20c] ;  /* 0x00020c00017e7983 */ /* 0x000f280000300800 */
[----:B------:R-:W4:Y:S04]  /*90e0*/  LDL.LU R128, [R1+0x210] ;  /* 0x0002100001807983 */ /* 0x000f280000300800 */
[----:B------:R-:W4:Y:S04]  /*90f0*/  LDL.LU R150, [R1+0x214] ;  /* 0x0002140001967983 */ /* 0x000f280000300800 */
[----:B------:R-:W4:Y:S04]  /*9100*/  LDL.LU R146, [R1+0x218] ;  /* 0x0002180001927983 */ /* 0x000f280000300800 */
[----:B------:R-:W4:Y:S04]  /*9110*/  LDL.LU R143, [R1+0x21c] ;  /* 0x00021c00018f7983 */ /* 0x000f280000300800 */
[----:B------:R-:W4:Y:S04]  /*9120*/  LDL.LU R141, [R1+0x220] ;  /* 0x00022000018d7983 */ /* 0x000f280000300800 */
[----:B------:R-:W4:Y:S04]  /*9130*/  LDL.LU R2, [R1+0x224] ;  /* 0x0002240001027983 */ /* 0x000f280000300800 */
[----:B------:R-:W4:Y:S04]  /*9140*/  LDL.LU R0, [R1+0x228] ;  /* 0x0002280001007983 */ /* 0x000f280000300800 */
[----:B------:R-:W4:Y:S04]  /*9150*/  LDL R130, [R1+0x1e0] ;  /* 0x0001e00001827983 */ /* 0x000f280000100800 */
[----:B------:R-:W4:Y:S04]  /*9160*/  LDL R132, [R1+0x1e4] ;  /* 0x0001e40001847983 */ /* 0x000f280000100800 */
[----:B------:R-:W4:Y:S04]  /*9170*/  LDL R134, [R1+0x1e8] ;  /* 0x0001e80001867983 */ /* 0x000f280000100800 */
[----:B------:R-:W4:Y:S04]  /*9180*/  LDL R136, [R1+0x1ec] ;  /* 0x0001ec0001887983 */ /* 0x000f280000100800 */
[----:B------:R-:W4:Y:S04]  /*9190*/  LDL R151, [R1+0x1f0] ;  /* 0x0001f00001977983 */ /* 0x000f280000100800 */
[----:B------:R-:W4:Y:S04]  /*91a0*/  LDL R149, [R1+0x1f4] ;  /* 0x0001f40001957983 */ /* 0x000f280000100800 */
[----:B------:R-:W4:Y:S04]  /*91b0*/  LDL R147, [R1+0x1f8] ;  /* 0x0001f80001937983 */ /* 0x000f280000100800 */
[----:B------:R-:W4:Y:S01]  /*91c0*/  LDL R145, [R1+0x1fc] ;  /* 0x0001fc0001917983 */ /* 0x000f220000100800 */
[----:B------:R-:W-:-:S01]  /*91d0*/  FADD R137, R138, R137 ;  /* 0x000000898a897221 */ /* 0x000fc20000000000 */
[----:B------:R-:W-:Y:S01]  /*91e0*/  FADD R133, R135, R133 ;  /* 0x0000008587857221 */ /* 0x000fe20000000000 */
[----:B------:R-:W-:-:S01]  /*91f0*/  FADD R3, R131, R3 ;  /* 0x0000000383037221 */ /* 0x000fc20000000000 */
[----:B--2---:R-:W-:-:S02]  /*9200*/  FADD R122, R121, R122 ;  /* 0x0000007a797a7221 */ /* 0x004fc40000000000 */
[----:B------:R-:W2:Y:S01]  /*9210*/  LDL.LU R121, [R1+0x4f0] ;  /* 0x0004f00001797983 */ /* 0x000ea20000300800 */
[----:B---3--:R-:W-:-:S03]  /*9220*/  FADD R124, R123, R124 ;  /* 0x0000007c7b7c7221 */ /* 0x008fc60000000000 */
[----:B------:R0:W-:Y:S01]  /*9230*/  STL [R1+0x204], R122 ;  /* 0x0002047a01007387 */ /* 0x0001e20000100800 */
[----:B----4-:R-:W-:-:S01]  /*9240*/  FADD R126, R125, R126 ;  /* 0x0000007e7d7e7221 */ /* 0x010fc20000000000 */
[----:B------:R-:W-:Y:S02]  /*9250*/  FADD R128, R127, R128 ;  /* 0x000000807f807221 */ /* 0x000fe40000000000 */
[----:B0-----:R-:W3:Y:S04]  /*9260*/  LDL.LU R122, [R1+0x4ec] ;  /* 0x0004ec00017a7983 */ /* 0x001ee80000300800 */
[----:B------:R-:W4:Y:S04]  /*9270*/  LDL.LU R123, [R1+0x4e8] ;  /* 0x0004e800017b7983 */ /* 0x000f280000300800 */
[----:B------:R0:W-:Y:S01]  /*9280*/  STL [R1+0x208], R124 ;  /* 0x0002087c01007387 */ /* 0x0001e20000100800 */
[----:B------:R-:W-:-:S01]  /*9290*/  FADD R150, R129, R150 ;  /* 0x0000009681967221 */ /* 0x000fc20000000000 */
[----:B------:R-:W-:Y:S01]  /*92a0*/  FADD R146, R148, R146 ;  /* 0x0000009294927221 */ /* 0x000fe20000000000 */
[----:B------:R-:W-:-:S01]  /*92b0*/  FADD R143, R144, R143 ;  /* 0x0000008f908f7221 */ /* 0x000fc20000000000 */
[----:B------:R-:W-:Y:S01]  /*92c0*/  FADD R141, R142, R141 ;  /* 0x0000008d8e8d7221 */ /* 0x000fe20000000000 */
[----:B0-----:R-:W4:Y:S04]  /*92d0*/  LDL.LU R124, [R1+0x4e4] ;  /* 0x0004e400017c7983 */ /* 0x001f280000300800 */
[----:B------:R-:W4:Y:S04]  /*92e0*/  LDL.LU R125, [R1+0x4e0] ;  /* 0x0004e000017d7983 */ /* 0x000f280000300800 */
[----:B------:R0:W-:Y:S01]  /*92f0*/  STL [R1+0x20c], R126 ;  /* 0x00020c7e01007387 */ /* 0x0001e20000100800 */
[----:B------:R-:W-:-:S01]  /*9300*/  FADD R2, R140, R2 ;  /* 0x000000028c027221 */ /* 0x000fc20000000000 */
[----:B------:R-:W-:-:S02]  /*9310*/  FADD R0, R139, R0 ;  /* 0x000000008b007221 */ /* 0x000fc40000000000 */
[----:B0-----:R-:W4:Y:S04]  /*9320*/  LDL.LU R126, [R1+0x4dc] ;  /* 0x0004dc00017e7983 */ /* 0x001f280000300800 */
[----:B------:R-:W4:Y:S04]  /*9330*/  LDL.LU R127, [R1+0x4d8] ;  /* 0x0004d800017f7983 */ /* 0x000f280000300800 */
[----:B------:R0:W-:Y:S04]  /*9340*/  STL [R1+0x210], R128 ;  /* 0x0002108001007387 */ /* 0x0001e80000100800 */
[----:B0-----:R-:W4:Y:S04]  /*9350*/  LDL.LU R128, [R1+0x4d4] ;  /* 0x0004d40001807983 */ /* 0x001f280000300800 */
[----:B------:R-:W4:Y:S04]  /*9360*/  LDL.LU R129, [R1+0x4d0] ;  /* 0x0004d00001817983 */ /* 0x000f280000300800 */
[----:B------:R-:W-:Y:S04]  /*9370*/  STL [R1+0x214], R150 ;  /* 0x0002149601007387 */ /* 0x000fe80000100800 */
[----:B------:R-:W-:Y:S04]  /*9380*/  STL [R1+0x218], R146 ;  /* 0x0002189201007387 */ /* 0x000fe80000100800 */
[----:B------:R-:W-:Y:S04]  /*9390*/  STL [R1+0x21c], R143 ;  /* 0x00021c8f01007387 */ /* 0x000fe80000100800 */
[----:B------:R-:W-:Y:S04]  /*93a0*/  STL [R1+0x220], R141 ;  /* 0x0002208d01007387 */ /* 0x000fe80000100800 */
[----:B------:R-:W-:Y:S04]  /*93b0*/  STL [R1+0x224], R2 ;  /* 0x0002240201007387 */ /* 0x000fe80000100800 */
[----:B------:R-:W-:Y:S04]  /*93c0*/  STL [R1+0x228], R0 ;  /* 0x0002280001007387 */ /* 0x000fe80000100800 */
[----:B------:R-:W2:Y:S04]  /*93d0*/  LDL.LU R131, [R1+0x238] ;  /* 0x0002380001837983 */ /* 0x000ea80000300800 */
[----:B------:R-:W-:Y:S04]  /*93e0*/  STL [R1+0x22c], R137 ;  /* 0x00022c8901007387 */ /* 0x000fe80000100800 */
[----:B------:R0:W-:Y:S04]  /*93f0*/  STL [R1+0x230], R133 ;  /* 0x0002308501007387 */ /* 0x0001e80000100800 */
[----:B0-----:R-:W3:Y:S04]  /*9400*/  LDL.LU R133, [R1+0x23c] ;  /* 0x00023c0001857983 */ /* 0x001ee80000300800 */
[----:B------:R-:W4:Y:S04]  /*9410*/  LDL.LU R135, [R1+0x240] ;  /* 0x0002400001877983 */ /* 0x000f280000300800 */
[----:B------:R0:W-:Y:S04]  /*9420*/  STL [R1+0x234], R3 ;  /* 0x0002340301007387 */ /* 0x0001e80000100800 */
        /* <DEDUP_REMOVED lines=11> */
[----:B0-----:R-:W4:Y:S04]  /*94e0*/  LDL.LU R3, [R1+0x270] ;  /* 0x0002700001037983 */ /* 0x001f280000300800 */
[----:B------:R-:W4:Y:S04]  /*94f0*/  LDL.LU R2, [R1+0x274] ;  /* 0x0002740001027983 */ /* 0x000f280000300800 */
[----:B------:R-:W4:Y:S01]  /*9500*/  LDL.LU R0, [R1+0x278] ;  /* 0x0002780001007983 */ /* 0x000f220000300800 */
[----:B--2---:R-:W-:-:S03]  /*9510*/  FADD R131, R130, R131 ;  /* 0x0000008382837221 */ /* 0x004fc60000000000 */
[----:B------:R-:W2:Y:S04]  /*9520*/  LDL.LU R130, [R1+0x4cc] ;  /* 0x0004cc0001827983 */ /* 0x000ea80000300800 */
[----:B------:R0:W-:Y:S04]  /*9530*/  STL [R1+0x238], R131 ;  /* 0x0002388301007387 */ /* 0x0001e80000100800 */
[----:B0-----:R-:W2:Y:S01]  /*9540*/  LDL.LU R131, [R1+0x4c8] ;  /* 0x0004c80001837983 */ /* 0x001ea20000300800 */
[----:B---3--:R-:W-:-:S03]  /*9550*/  FADD R133, R132, R133 ;  /* 0x0000008584857221 */ /* 0x008fc60000000000 */
[----:B------:R-:W3:Y:S01]  /*9560*/  LDL.LU R132, [R1+0x4c4] ;  /* 0x0004c40001847983 */ /* 0x000ee20000300800 */
[----:B----4-:R-:W-:-:S03]  /*9570*/  FADD R135, R134, R135 ;  /* 0x0000008786877221 */ /* 0x010fc60000000000 */
[----:B------:R0:W-:Y:S01]  /*9580*/  STL [R1+0x23c], R133 ;  /* 0x00023c8501007387 */ /* 0x0001e20000100800 */
[----:B------:R-:W-:-:S03]  /*9590*/  FADD R137, R136, R137 ;  /* 0x0000008988897221 */ /* 0x000fc60000000000 */
[----:B0-----:R-:W4:Y:S01]  /*95a0*/  LDL.LU R133, [R1+0x4c0] ;  /* 0x0004c00001857983 */ /* 0x001f220000300800 */
[----:B------:R-:W-:-:S03]  /*95b0*/  FADD R150, R151, R150 ;  /* 0x0000009697967221 */ /* 0x000fc60000000000 */
[----:B------:R-:W4:Y:S01]  /*95c0*/  LDL.LU R134, [R1+0x4bc] ;  /* 0x0004bc0001867983 */ /* 0x000f220000300800 */
[----:B------:R-:W-:-:S03]  /*95d0*/  FADD R148, R149, R148 ;  /* 0x0000009495947221 */ /* 0x000fc60000000000 */
[----:B------:R0:W-:Y:S01]  /*95e0*/  STL [R1+0x240], R135 ;  /* 0x0002408701007387 */ /* 0x0001e20000100800 */
[----:B------:R-:W-:-:S01]  /*95f0*/  FADD R146, R147, R146 ;  /* 0x0000009293927221 */ /* 0x000fc20000000000 */
[----:B------:R-:W-:Y:S02]  /*9600*/  FADD R144, R145, R144 ;  /* 0x0000009091907221 */ /* 0x000fe40000000000 */
[----:B0-----:R-:W4:Y:S01]  /*9610*/  LDL.LU R135, [R1+0x4b8] ;  /* 0x0004b80001877983 */ /* 0x001f220000300800 */
[----:B------:R-:W-:-:S03]  /*9620*/  FADD R143, R24, R143 ;  /* 0x0000008f188f7221 */ /* 0x000fc60000000000 */
[----:B------:R-:W4:Y:S01]  /*9630*/  LDL.LU R136, [R1+0x4b4] ;  /* 0x0004b40001887983 */ /* 0x000f220000300800 */
[----:B------:R-:W-:-:S03]  /*9640*/  FADD R142, R25, R142 ;  /* 0x0000008e198e7221 */ /* 0x000fc60000000000 */
[----:B------:R0:W-:Y:S01]  /*9650*/  STL [R1+0x244], R137 ;  /* 0x0002448901007387 */ /* 0x0001e20000100800 */
[----:B------:R-:W-:-:S01]  /*9660*/  FADD R141, R26, R141 ;  /* 0x0000008d1a8d7221 */ /* 0x000fc20000000000 */
[----:B------:R-:W-:Y:S01]  /*9670*/  FADD R140, R27, R140 ;  /* 0x0000008c1b8c7221 */ /* 0x000fe20000000000 */
[----:B------:R-:W-:-:S01]  /*9680*/  FADD R139, R28, R139 ;  /* 0x0000008b1c8b7221 */ /* 0x000fc20000000000 */
[----:B0-----:R-:W4:Y:S04]  /*9690*/  LDL.LU R137, [R1+0x4b0] ;  /* 0x0004b00001897983 */ /* 0x001f280000300800 */
[----:B------:R0:W-:Y:S01]  /*96a0*/  STL [R1+0x248], R150 ;  /* 0x0002489601007387 */ /* 0x0001e20000100800 */
[----:B------:R-:W-:-:S03]  /*96b0*/  FADD R138, R29, R138 ;  /* 0x0000008a1d8a7221 */ /* 0x000fc60000000000 */
[----:B------:R1:W-:Y:S04]  /*96c0*/  STL [R1+0x24c], R148 ;  /* 0x00024c9401007387 */ /* 0x0003e80000100800 */
        /* <DEDUP_REMOVED lines=9> */
[----:B------:R1:W-:Y:S04]  /*9760*/  STL [R1+0x268], R139 ;  /* 0x0002688b01007387 */ /* 0x0003e80000100800 */
[----:B------:R1:W-:Y:S04]  /*9770*/  STL [R1+0x26c], R138 ;  /* 0x00026c8a01007387 */ /* 0x0003e80000100800 */
[----:B------:R-:W2:Y:S04]  /*9780*/  LDL.LU R151, [R1+0x27c] ;  /* 0x00027c0001977983 */ /* 0x000ea80000300800 */
[----:B------:R1:W-:Y:S04]  /*9790*/  STL [R1+0x270], R3 ;  /* 0x0002700301007387 */ /* 0x0003e80000100800 */
[----:B0-----:R-:W3:Y:S04]  /*97a0*/  LDL.LU R150, [R1+0x280] ;  /* 0x0002800001967983 */ /* 0x001ee80000300800 */
[----:B------:R0:W-:Y:S04]  /*97b0*/  STL [R1+0x274], R2 ;  /* 0x0002740201007387 */ /* 0x0001e80000100800 */
[----:B------:R-:W4:Y:S04]  /*97c0*/  LDL.LU R149, [R1+0x284] ;  /* 0x0002840001957983 */ /* 0x000f280000300800 */
[----:B------:R0:W-:Y:S04]  /*97d0*/  STL [R1+0x278], R0 ;  /* 0x0002780001007387 */ /* 0x0001e80000100800 */
[----:B-1----:R-:W4:Y:S04]  /*97e0*/  LDL.LU R148, [R1+0x288] ;  /* 0x0002880001947983 */ /* 0x002f280000300800 */
        /* <DEDUP_REMOVED lines=12> */
[----:B------:R-:W4:Y:S01]  /*98b0*/  LDL.LU R0, [R1+0x2bc] ;  /* 0x0002bc0001007983 */ /* 0x000f220000300800 */
[----:B--2---:R-:W-:-:S01]  /*98c0*/  FADD R151, R33, R151 ;  /* 0x0000009721977221 */ /* 0x004fc20000000000 */
[----:B---3--:R-:W-:-:S04]  /*98d0*/  FADD R150, R34, R150 ;  /* 0x0000009622967221 */ /* 0x008fc80000000000 */
[----:B------:R0:W-:Y:S01]  /*98e0*/  STL [R1+0x27c], R151 ;  /* 0x00027c9701007387 */ /* 0x0001e20000100800 */
[----:B----4-:R-:W-:-:S03]  /*98f0*/  FADD R149, R35, R149 ;  /* 0x0000009523957221 */ /* 0x010fc60000000000 */
[----:B------:R1:W-:Y:S01]  /*9900*/  STL [R1+0x280], R150 ;  /* 0x0002809601007387 */ /* 0x0003e20000100800 */
[----:B------:R-:W-:-:S03]  /*9910*/  FADD R148, R36, R148 ;  /* 0x0000009424947221 */ /* 0x000fc60000000000 */
        /* <DEDUP_REMOVED lines=24> */
[----:B0-----:R-:W4:Y:S01]  /*9aa0*/  LDL.LU R151, [R1+0x2c0] ;  /* 0x0002c00001977983 */ /* 0x001f220000300800 */
[----:B------:R-:W-:-:S03]  /*9ab0*/  FADD R0, R49, R0 ;  /* 0x0000000031007221 */ /* 0x000fc60000000000 */
[----:B------:R0:W-:Y:S04]  /*9ac0*/  STL [R1+0x2b4], R3 ;  /* 0x0002b40301007387 */ /* 0x0001e80000100800 */
[----:B-1----:R-:W4:Y:S04]  /*9ad0*/  LDL.LU R150, [R1+0x2c4] ;  /* 0x0002c40001967983 */ /* 0x002f280000300800 */
[----:B------:R1:W-:Y:S04]  /*9ae0*/  STL [R1+0x2b8], R2 ;  /* 0x0002b80201007387 */ /* 0x0003e80000100800 */
[----:B--2---:R-:W2:Y:S04]  /*9af0*/  LDL.LU R149, [R1+0x2c8] ;  /* 0x0002c80001957983 */ /* 0x004ea80000300800 */
[----:B------:R1:W-:Y:S04]  /*9b00*/  STL [R1+0x2bc], R0 ;  /* 0x0002bc0001007387 */ /* 0x0003e80000100800 */
[----:B---3--:R-:W3:Y:S04]  /*9b10*/  LDL.LU R148, [R1+0x2cc] ;  /* 0x0002cc0001947983 */ /* 0x008ee80000300800 */
[----:B----4-:R-:W4:Y:S04]  /*9b20*/  LDL.LU R147, [R1+0x2d0] ;  /* 0x0002d00001937983 */ /* 0x010f280000300800 */
        /* <DEDUP_REMOVED lines=10> */
[----:B-1----:R-:W4:Y:S04]  /*9bd0*/  LDL.LU R2, [R1+0x2fc] ;  /* 0x0002fc0001027983 */ /* 0x002f280000300800 */
[----:B------:R-:W4:Y:S01]  /*9be0*/  LDL.LU R0, [R1+0x300] ;  /* 0x0003000001007983 */ /* 0x000f220000300800 */
[----:B------:R-:W-:-:S01]  /*9bf0*/  FADD R151, R50, R151 ;  /* 0x0000009732977221 */ /* 0x000fc20000000000 */
[----:B------:R-:W-:-:S04]  /*9c00*/  FADD R150, R51, R150 ;  /* 0x0000009633967221 */ /* 0x000fc80000000000 */
[----:B------:R0:W-:Y:S01]  /*9c10*/  STL [R1+0x2c0], R151 ;  /* 0x0002c09701007387 */ /* 0x0001e20000100800 */
[----:B--2---:R-:W-:-:S03]  /*9c20*/  FADD R149, R52, R149 ;  /* 0x0000009534957221 */ /* 0x004fc60000000000 */
[----:B------:R1:W-:Y:S01]  /*9c30*/  STL [R1+0x2c4], R150 ;  /* 0x0002c49601007387 */ /* 0x0003e20000100800 */
[----:B---3--:R-:W-:-:S03]  /*9c40*/  FADD R148, R53, R148 ;  /* 0x0000009435947221 */ /* 0x008fc60000000000 */
        /* <DEDUP_REMOVED lines=200> */
[----:B------:R-:W-:Y:S01]  /*a8d0*/  STL [R1+0x3d0], R151 ;  /* 0x0003d09701007387 */ /* 0x000fe20000100800 */
[----:B--2---:R-:W-:-:S03]  /*a8e0*/  FADD R149, R120, R149 ;  /* 0x0000009578957221 */ /* 0x004fc60000000000 */
[----:B------:R-:W-:Y:S01]  /*a8f0*/  STL [R1+0x3d4], R150 ;  /* 0x0003d49601007387 */ /* 0x000fe20000100800 */
[----:B---3--:R-:W-:-:S03]  /*a900*/  FADD R148, R121, R148 ;  /* 0x0000009479947221 */ /* 0x008fc60000000000 */
[----:B------:R-:W-:Y:S01]  /*a910*/  STL [R1+0x3d8], R149 ;  /* 0x0003d89501007387 */ /* 0x000fe20000100800 */
[----:B----4-:R-:W-:-:S03]  /*a920*/  FADD R147, R122, R147 ;  /* 0x000000937a937221 */ /* 0x010fc60000000000 */
[----:B------:R-:W-:Y:S01]  /*a930*/  STL [R1+0x3dc], R148 ;  /* 0x0003dc9401007387 */ /* 0x000fe20000100800 */
[----:B------:R-:W-:-:S03]  /*a940*/  FADD R146, R123, R146 ;  /* 0x000000927b927221 */ /* 0x000fc60000000000 */
        /* <DEDUP_REMOVED lines=18> */
[----:B------:R0:W-:Y:S04]  /*aa70*/  STL [R1+0x404], R138 ;  /* 0x0004048a01007387 */ /* 0x0001e80000100800 */
[----:B0-----:R-:W2:Y:S04]  /*aa80*/  LDL.LU R138, [R1+0x414] ;  /* 0x00041400018a7983 */ /* 0x001ea80000300800 */
[----:B------:R-:W-:Y:S04]  /*aa90*/  STL [R1+0x408], R3 ;  /* 0x0004080301007387 */ /* 0x000fe80000100800 */
[----:B------:R-:W3:Y:S01]  /*aaa0*/  LDL.LU R139, [R1+0x418] ;  /* 0x00041800018b7983 */ /* 0x000ee20000300800 */
[----:B------:R-:W-:-:S01]  /*aab0*/  FADD R2, R133, R2 ;  /* 0x0000000285027221 */ /* 0x000fc20000000000 */
[----:B------:R-:W-:-:S04]  /*aac0*/  FADD R0, R134, R0 ;  /* 0x0000000086007221 */ /* 0x000fc80000000000 */
[----:B------:R0:W-:Y:S04]  /*aad0*/  STL [R1+0x40c], R2 ;  /* 0x00040c0201007387 */ /* 0x0001e80000100800 */
        /* <DEDUP_REMOVED lines=16> */
[----:B--2---:R-:W-:-:S05]  /*abe0*/  FADD R138, R135, R138 ;  /* 0x0000008a878a7221 */ /* 0x004fca0000000000 */
[----:B------:R0:W-:Y:S01]  /*abf0*/  STL [R1+0x414], R138 ;  /* 0x0004148a01007387 */ /* 0x0001e20000100800 */
[----:B---3--:R-:W-:-:S03]  /*ac00*/  FADD R139, R136, R139 ;  /* 0x0000008b888b7221 */ /* 0x008fc60000000000 */
[----:B0-----:R-:W2:Y:S04]  /*ac10*/  LDL.LU R138, [R1+0x4ac] ;  /* 0x0004ac00018a7983 */ /* 0x001ea80000300800 */
[----:B------:R0:W-:Y:S04]  /*ac20*/  STL [R1+0x418], R139 ;  /* 0x0004188b01007387 */ /* 0x0001e80000100800 */
[----:B0-----:R-:W3:Y:S01]  /*ac30*/  LDL.LU R139, [R1+0x4a8] ;  /* 0x0004a800018b7983 */ /* 0x001ee20000300800 */
[----:B----4-:R-:W-:-:S05]  /*ac40*/  FADD R140, R137, R140 ;  /* 0x0000008c898c7221 */ /* 0x010fca0000000000 */
[----:B------:R0:W-:Y:S04]  /*ac50*/  STL [R1+0x41c], R140 ;  /* 0x00041c8c01007387 */ /* 0x0001e80000100800 */
[----:B0-----:R-:W4:Y:S01]  /*ac60*/  LDL.LU R140, [R1+0x4a4] ;  /* 0x0004a400018c7983 */ /* 0x001f220000300800 */
        /* <DEDUP_REMOVED lines=35> */
[----:B0-----:R0:W5:Y:S01]  /*aea0*/  LDL.LU R2, [R1+0x474] ;  /* 0x0004740001027983 */ /* 0x0011620000300800 */
[----:B------:R-:W-:Y:S01]  /*aeb0*/  UMOV UR6, URZ ;  /* 0x0000003f00067c82 */ /* 0x000fe20008000000 */
[----:B--2---:R-:W-:-:S05]  /*aec0*/  FADD R0, R150, R0 ;  /* 0x0000000096007221 */ /* 0x004fca0000000000 */
[----:B------:R1:W-:Y:S01]  /*aed0*/  STL [R1+0x450], R0 ;  /* 0x0004500001007387 */ /* 0x0003e20000100800 */
[----:B---3--:R-:W-:-:S03]  /*aee0*/  FADD R3, R3, R151 ;  /* 0x0000009703037221 */ /* 0x008fc60000000000 */
[----:B-1----:R0:W5:Y:S04]  /*aef0*/  LDL.LU R0, [R1+0x470] ;  /* 0x0004700001007983 */ /* 0x0021680000300800 */
[----:B------:R0:W-:Y:S02]  /*af00*/  STL [R1+0x454], R3 ;  /* 0x0004540301007387 */ /* 0x0001e40000100800 */
.L_x_24:
[----:B------:R-:W-:Y:S05]  /*af10*/  @!P1 BRA `(.L_x_25) ;  /* 0x0000000000049947 */ /* 0x000fea0003800000 */
[----:B------:R-:W-:Y:S01]  /*af20*/  BPT.TRAP 0x1 ;  /* 0x000000040000795c */ /* 0x000fe20000300000 */
.L_x_25:
[----:B------:R-:W-:Y:S02]  /*af30*/  UISETP.GT.U32.AND UP0, UPT, UR13, 0x1, UPT ;  /* 0x000000010d00788c */ /* 0x000fe4000bf04070 */
[----:B------:R-:W-:-:S04]  /*af40*/  ULEA UR8, UR23, UR15, 0x3 ;  /* 0x0000000f17087291 */ /* 0x000fc8000f8e183f */
[----:B------:R-:W-:Y:S01]  /*af50*/  UIADD3 UR8, UR8, 0x20, URZ ;  /* 0x0000002008087890 */ /* 0x000fe2000fffe03f */
[----:B------:R-:W-:-:S03]  /*af60*/  PLOP3.LUT P0, PT, PT, PT, UP0, 0x80, 0x0 ;  /* 0x000000000000781c */ /* 0x000fc60003f0f008 */
[----:B------:R-:W-:-:S09]  /*af70*/  UPRMT UR8, URZ, 0x654, UR8 ;  /* 0x000006543f087896 */ /* 0x000fd20008000008 */
[----:B------:R-:W-:Y:S01]  /*af80*/  SYNCS.ARRIVE.TRANS64.RED.A1T0 RZ, [UR8], RZ ;  /* 0x000000ffffff79a7 */ /* 0x000fe20008100408 */
[----:B------:R-:W-:Y:S05]  /*af90*/  @P0 BRA `(.L_x_26) ;  /* 0x0000000000040947 */ /* 0x000fea0003800000 */
[----:B------:R-:W-:Y:S01]  /*afa0*/  BPT.TRAP 0x1 ;  /* 0x000000040000795c */ /* 0x000fe20000300000 */
.L_x_26:
[----:B------:R-:W-:Y:S01]  /*afb0*/  UIADD3 UR17, UR17, 0x1, URZ ;  /* 0x0000000111117890 */ /* 0x000fe2000fffe03f */
[C---:B-----5:R-:W-:Y:S01]  /*afc0*/  ISETP.GT.AND P0, PT, R2.reuse, 0x1, PT ;  /* 0x000000010200780c */ /* 0x060fe20003f04270 */
[----:B------:R-:W-:Y:S01]  /*afd0*/  UIADD3 UR23, UR23, 0x1, URZ ;  /* 0x0000000117177890 */ /* 0x000fe2000fffe03f */
[----:B------:R-:W-:Y:S01]  /*afe0*/  VIADD R2, R2, 0xffffffff ;  /* 0xffffffff02027836 */ /* 0x000fe20000000000 */
[----:B------:R-:W-:Y:S02]  /*aff0*/  UISETP.NE.AND UP0, UPT, UR17, 0x4, UPT ;  /* 0x000000041100788c */ /* 0x000fe4000bf05270 */
[----:B------:R-:W-:Y:S02]  /*b000*/  UISETP.NE.AND UP1, UPT, UR23, 0x4, UPT ;  /* 0x000000041700788c */ /* 0x000fe4000bf25270 */
[----:B------:R-:W-:Y:S02]  /*b010*/  USEL UR8, URZ, 0x1, UP0 ;  /* 0x000000013f087887 */ /* 0x000fe40008000000 */
[----:B------:R-:W-:-:S02]  /*b020*/  USEL UR17, UR17, URZ, UP0 ;  /* 0x0000003f11117287 */ /* 0x000fc40008000000 */
[----:B------:R-:W-:Y:S02]  /*b030*/  USEL UR23, UR23, URZ, UP1 ;  /* 0x0000003f17177287 */ /* 0x000fe40008800000 */
[----:B------:R-:W-:Y:S01]  /*b040*/  LOP3.LUT R0, R0, UR8, RZ, 0x3c, !PT ;  /* 0x0000000800007c12 */ /* 0x000fe2000f8e3cff */
[----:B------:R-:W-:Y:S01]  /*b050*/  UMOV UR8, 0x1 ;  /* 0x0000000100087882 */ /* 0x000fe20000000000 */
[----:B------:R-:W-:Y:S08]  /*b060*/  @P0 BRA `(.L_x_27) ;  /* 0xffffffb000780947 */ /* 0x000ff0000383ffff */
.L_x_19:
[----:B------:R-:W-:-:S04]  /*b070*/  UISETP.NE.AND UP0, UPT, UR6, URZ, UPT ;  /* 0x0000003f0600728c */ /* 0x000fc8000bf05270 */
[----:B------:R-:W-:-:S06]  /*b080*/  USEL UR6, URZ, 0x1, !UP0 ;  /* 0x000000013f067887 */ /* 0x000fcc000c000000 */
[----:B------:R-:W-:-:S13]  /*b090*/  ISETP.NE.AND P0, PT, RZ, UR6, PT ;  /* 0x00000006ff007c0c */ /* 0x000fda000bf05270 */
[----:B------:R-:W-:Y:S05]  /*b0a0*/  @!P0 BRA `(.L_x_28) ;  /* 0x0000003800188947 */ /* 0x000fea0003800000 */
[----:B------:R4:W-:Y:S04]  /*b0b0*/  STL [R1+0x620], R43 ;  /* 0x0006202b01007387 */ /* 0x0009e80000100800 */
[----:B----4-:R-:W4:Y:S04]  /*b0c0*/  LDL.LU R43, [R1] ;  /* 0x00000000012b7983 */ /* 0x010f280000300800 */
[----:B------:R5:W-:Y:S04]  /*b0d0*/  STL [R1+0x61c], R44 ;  /* 0x00061c2c01007387 */ /* 0x000be80000100800 */
[----:B-----5:R-:W5:Y:S04]  /*b0e0*/  LDL.LU R44, [R1+0x4] ;  /* 0x00000400012c7983 */ /* 0x020f680000300800 */
[----:B------:R0:W-:Y:S04]  /*b0f0*/  STL [R1+0x618], R45 ;  /* 0x0006182d01007387 */ /* 0x0001e80000100800 */
[----:B0-----:R-:W2:Y:S04]  /*b100*/  LDL.LU R45, [R1+0x8] ;  /* 0x00000800012d7983 */ /* 0x001ea80000300800 */
[----:B------:R0:W-:Y:S04]  /*b110*/  STL [R1+0x614], R46 ;  /* 0x0006142e01007387 */ /* 0x0001e80000100800 */
[----:B0-----:R-:W3:Y:S04]  /*b120*/  LDL.LU R46, [R1+0xc] ;  /* 0x00000c00012e7983 */ /* 0x001ee80000300800 */
        /* <DEDUP_REMOVED lines=140> */
[----:B------:R-:W3:Y:S04]  /*b9f0*/  LDL.LU R0, [R1+0x204] ;  /* 0x0002040001007983 */ /* 0x000ee80000300800 */
[----:B------:R-:W3:Y:S04]  /*ba00*/  LDL.LU R2, [R1+0x1b0] ;  /* 0x0001b00001027983 */ /* 0x000ee80000300800 */
[----:B------:R-:W3:Y:S04]  /*ba10*/  LDL.LU R3, [R1+0x208] ;  /* 0x0002080001037983 */ /* 0x000ee80000300800 */
        /* <DEDUP_REMOVED lines=65> */
[----:B0-----:R-:W3:Y:S01]  /*be30*/  LDL.LU R149, [R1+0x130] ;  /* 0x0001300001957983 */ /* 0x001ee20000300800 */
[----:B----4-:R-:W-:-:S03]  /*be40*/  FADD R4, R43, R4 ;  /* 0x000000042b047221 */ /* 0x010fc60000000000 */
[----:B------:R0:W-:Y:S01]  /*be50*/  STL [R1+0x474], R150 ;  /* 0x0004749601007387 */ /* 0x0001e20000100800 */
[----:B-----5:R-:W-:Y:S01]  /*be60*/  FADD R5, R44, R5 ;  /* 0x000000052c057221 */ /* 0x020fe20000000000 */
[----:B--2---:R-:W-:Y:S01]  /*be70*/  FADD R6, R45, R6 ;  /* 0x000000062d067221 */ /* 0x004fe20000000000 */
[----:B---3--:R-:W-:Y:S01]  /*be80*/  FADD R7, R46, R7 ;  /* 0x000000072e077221 */ /* 0x008fe20000000000 */
[----:B------:R-:W-:Y:S01]  /*be90*/  FADD R8, R47, R8 ;  /* 0x000000082f087221 */ /* 0x000fe20000000000 */
[----:B0-----:R-:W2:Y:S04]  /*bea0*/  LDL.LU R150, [R1+0x12c] ;  /* 0x00012c0001967983 */ /* 0x001ea80000300800 */
[----:B------:R0:W-:Y:S01]  /*beb0*/  STL [R1+0x470], R151 ;  /* 0x0004709701007387 */ /* 0x0001e20000100800 */
[----:B------:R-:W-:Y:S01]  /*bec0*/  FADD R9, R48, R9 ;  /* 0x0000000930097221 */ /* 0x000fe20000000000 */
[----:B------:R-:W-:Y:S01]  /*bed0*/  FADD R10, R49, R10 ;  /* 0x0000000a310a7221 */ /* 0x000fe20000000000 */
[----:B------:R-:W-:Y:S01]  /*bee0*/  FADD R11, R50, R11 ;  /* 0x0000000b320b7221 */ /* 0x000fe20000000000 */
[----:B0-----:R-:W3:Y:S04]  /*bef0*/  LDL.LU R151, [R1+0x128] ;  /* 0x0001280001977983 */ /* 0x001ee80000300800 */
[----:B------:R-:W4:Y:S04]  /*bf00*/  LDL.LU R43, [R1+0x620] ;  /* 0x00062000012b7983 */ /* 0x000f280000300800 */
[----:B------:R-:W5:Y:S04]  /*bf10*/  LDL.LU R44, [R1+0x61c] ;  /* 0x00061c00012c7983 */ /* 0x000f680000300800 */
[----:B------:R-:W4:Y:S04]  /*bf20*/  LDL.LU R45, [R1+0x618] ;  /* 0x00061800012d7983 */ /* 0x000f280000300800 */
[----:B------:R-:W5:Y:S01]  /*bf30*/  LDL.LU R46, [R1+0x614] ;  /* 0x00061400012e7983 */ /* 0x000f620000300800 */
[----:B------:R-:W-:-:S03]  /*bf40*/  FADD R12, R51, R12 ;  /* 0x0000000c330c7221 */ /* 0x000fc60000000000 */
[----:B------:R-:W4:Y:S01]  /*bf50*/  LDL.LU R47, [R1+0x610] ;  /* 0x00061000012f7983 */ /* 0x000f220000300800 */
[----:B------:R-:W-:-:S03]  /*bf60*/  FADD R13, R52, R13 ;  /* 0x0000000d340d7221 */ /* 0x000fc60000000000 */
        /* <DEDUP_REMOVED lines=134> */
[----:B------:R-:W4:Y:S04]  /*c7d0*/  LDL.LU R115, [R1+0x500] ;  /* 0x0005000001737983 */ /* 0x000f280000300800 */
[----:B------:R-:W4:Y:S01]  /*c7e0*/  LDL.LU R116, [R1+0x4fc] ;  /* 0x0004fc0001747983 */ /* 0x000f220000300800 */
[----:B------:R-:W-:Y:S01]  /*c7f0*/  FADD R3, R2, R3 ;  /* 0x0000000302037221 */ /* 0x000fe20000000000 */
[----:B------:R-:W-:Y:S01]  /*c800*/  FADD R237, R120, R237 ;  /* 0x000000ed78ed7221 */ /* 0x000fe20000000000 */
[----:B------:R-:W-:Y:S01]  /*c810*/  FADD R236, R121, R236 ;  /* 0x000000ec79ec7221 */ /* 0x000fe20000000000 */
[----:B------:R-:W5:Y:S01]  /*c820*/  LDL.LU R117, [R1+0x1b4] ;  /* 0x0001b40001757983 */ /* 0x000f620000300800 */
[----:B------:R-:W-:Y:S01]  /*c830*/  FADD R235, R122, R235 ;  /* 0x000000eb7aeb7221 */ /* 0x000fe20000000000 */
[----:B------:R-:W-:Y:S01]  /*c840*/  FADD R234, R123, R234 ;  /* 0x000000ea7bea7221 */ /* 0x000fe20000000000 */
[----:B------:R-:W-:Y:S01]  /*c850*/  FADD R233, R124, R233 ;  /* 0x000000e97ce97221 */ /* 0x000fe20000000000 */
[----:B------:R0:W-:Y:S01]  /*c860*/  STL [R1+0x200], R118 ;  /* 0x0002007601007387 */ /* 0x0001e20000100800 */
        /* <DEDUP_REMOVED lines=11> */
[----:B0-----:R-:W4:Y:S01]  /*c920*/  LDL.LU R118, [R1+0x1b8] ;  /* 0x0001b80001767983 */ /* 0x001f220000300800 */
[----:B------:R-:W-:Y:S01]  /*c930*/  FADD R217, R140, R217 ;  /* 0x000000d98cd97221 */ /* 0x000fe20000000000 */
[----:B------:R-:W-:Y:S01]  /*c940*/  FADD R223, R134, R223 ;  /* 0x000000df86df7221 */ /* 0x000fe20000000000 */
[----:B------:R-:W-:Y:S01]  /*c950*/  FADD R216, R141, R216 ;  /* 0x000000d88dd87221 */ /* 0x000fe20000000000 */
[----:B------:R0:W-:Y:S01]  /*c960*/  STL [R1+0x208], R3 ;  /* 0x0002080301007387 */ /* 0x0001e20000100800 */
[----:B------:R-:W-:Y:S01]  /*c970*/  FADD R222, R135, R222 ;  /* 0x000000de87de7221 */ /* 0x000fe20000000000 */
[----:B------:R-:W-:Y:S01]  /*c980*/  FADD R215, R142, R215 ;  /* 0x000000d78ed77221 */ /* 0x000fe20000000000 */
[----:B------:R-:W-:Y:S01]  /*c990*/  FADD R221, R136, R221 ;  /* 0x000000dd88dd7221 */ /* 0x000fe20000000000 */
[----:B-1----:R-:W4:Y:S01]  /*c9a0*/  LDL.LU R0, [R1+0x210] ;  /* 0x0002100001007983 */ /* 0x002f220000300800 */
[----:B------:R-:W-:Y:S01]  /*c9b0*/  FADD R214, R143, R214 ;  /* 0x000000d68fd67221 */ /* 0x000fe20000000000 */
[----:B------:R-:W-:Y:S01]  /*c9c0*/  FADD R220, R137, R220 ;  /* 0x000000dc89dc7221 */ /* 0x000fe20000000000 */
[----:B------:R-:W-:Y:S01]  /*c9d0*/  FADD R213, R144, R213 ;  /* 0x000000d590d57221 */ /* 0x000fe20000000000 */
[----:B------:R-:W4:Y:S01]  /*c9e0*/  LDL.LU R119, [R1+0x1bc] ;  /* 0x0001bc0001777983 */ /* 0x000f220000300800 */
[----:B------:R-:W-:Y:S01]  /*c9f0*/  FADD R219, R138, R219 ;  /* 0x000000db8adb7221 */ /* 0x000fe20000000000 */
[----:B------:R-:W-:Y:S01]  /*ca00*/  FADD R212, R145, R212 ;  /* 0x000000d491d47221 */ /* 0x000fe20000000000 */
[----:B------:R-:W-:Y:S01]  /*ca10*/  FADD R218, R139, R218 ;  /* 0x000000da8bda7221 */ /* 0x000fe20000000000 */
[----:B------:R-:W4:Y:S01]  /*ca20*/  LDL.LU R2, [R1+0x214] ;  /* 0x0002140001027983 */ /* 0x000f220000300800 */
[----:B------:R-:W-:Y:S01]  /*ca30*/  FADD R211, R146, R211 ;  /* 0x000000d392d37221 */ /* 0x000fe20000000000 */
[----:B---3--:R-:W-:Y:S01]  /*ca40*/  FADD R206, R151, R206 ;  /* 0x000000ce97ce7221 */ /* 0x008fe20000000000 */
[----:B------:R-:W-:Y:S01]  /*ca50*/  FADD R210, R147, R210 ;  /* 0x000000d293d27221 */ /* 0x000fe20000000000 */
[----:B------:R-:W3:Y:S01]  /*ca60*/  LDL.LU R120, [R1+0x1c0] ;  /* 0x0001c00001787983 */ /* 0x000ee20000300800 */
[----:B--2---:R-:W-:Y:S01]  /*ca70*/  FADD R207, R150, R207 ;  /* 0x000000cf96cf7221 */ /* 0x004fe20000000000 */
[----:B------:R-:W-:-:S02]  /*ca80*/  FADD R209, R148, R209 ;  /* 0x000000d194d17221 */ /* 0x000fc40000000000 */
[----:B0-----:R-:W3:Y:S04]  /*ca90*/  LDL.LU R3, [R1+0x218] ;  /* 0x0002180001037983 */ /* 0x001ee80000300800 */
[----:B------:R-:W2:Y:S04]  /*caa0*/  LDL.LU R121, [R1+0x1c4] ;  /* 0x0001c40001797983 */ /* 0x000ea80000300800 */
        /* <DEDUP_REMOVED lines=28> */
[----:B------:R-:W2:Y:S01]  /*cc70*/  LDL.LU R148, [R1+0x254] ;  /* 0x0002540001947983 */ /* 0x000ea20000300800 */
[----:B-----5:R-:W-:-:S03]  /*cc80*/  FADD R149, R117, R149 ;  /* 0x0000009575957221 */ /* 0x020fc60000000000 */
[----:B------:R-:W5:Y:S04]  /*cc90*/  LDL.LU R117, [R1+0x4f8] ;  /* 0x0004f80001757983 */ /* 0x000f680000300800 */
[----:B------:R0:W-:Y:S04]  /*cca0*/  STL [R1+0x20c], R149 ;  /* 0x00020c9501007387 */ /* 0x0001e80000100800 */
[----:B0-----:R-:W5:Y:S01]  /*ccb0*/  LDL.LU R149, [R1+0x258] ;  /* 0x0002580001957983 */ /* 0x001f620000300800 */
[----:B----4-:R-:W-:-:S03]  /*ccc0*/  FADD R0, R118, R0 ;  /* 0x0000000076007221 */ /* 0x010fc60000000000 */
[----:B------:R-:W4:Y:S01]  /*ccd0*/  LDL.LU R118, [R1+0x4f4] ;  /* 0x0004f40001767983 */ /* 0x000f220000300800 */
[----:B------:R-:W-:-:S03]  /*cce0*/  FADD R2, R119, R2 ;  /* 0x0000000277027221 */ /* 0x000fc60000000000 */
[----:B------:R0:W-:Y:S01]  /*ccf0*/  STL [R1+0x210], R0 ;  /* 0x0002100001007387 */ /* 0x0001e20000100800 */
[----:B---3--:R-:W-:-:S03]  /*cd00*/  FADD R3, R120, R3 ;  /* 0x0000000378037221 */ /* 0x008fc60000000000 */
[----:B0-----:R-:W3:Y:S04]  /*cd10*/  LDL.LU R0, [R1+0x25c] ;  /* 0x00025c0001007983 */ /* 0x001ee80000300800 */
[----:B------:R-:W4:Y:S01]  /*cd20*/  LDL.LU R119, [R1+0x4f0] ;  /* 0x0004f00001777983 */ /* 0x000f220000300800 */
[----:B--2---:R-:W-:-:S03]  /*cd30*/  FADD R122, R121, R122 ;  /* 0x0000007a797a7221 */ /* 0x004fc60000000000 */
[----:B------:R0:W-:Y:S01]  /*cd40*/  STL [R1+0x214], R2 ;  /* 0x0002140201007387 */ /* 0x0001e20000100800 */
[----:B------:R-:W-:-:S03]  /*cd50*/  FADD R124, R123, R124 ;  /* 0x0000007c7b7c7221 */ /* 0x000fc60000000000 */
[----:B0-----:R-:W2:Y:S04]  /*cd60*/  LDL.LU R2, [R1+0x260] ;  /* 0x0002600001027983 */ /* 0x001ea80000300800 */
[----:B------:R-:W4:Y:S04]  /*cd70*/  LDL.LU R120, [R1+0x4ec] ;  /* 0x0004ec0001787983 */ /* 0x000f280000300800 */
[----:B------:R0:W-:Y:S01]  /*cd80*/  STL [R1+0x218], R3 ;  /* 0x0002180301007387 */ /* 0x0001e20000100800 */
[----:B------:R-:W-:Y:S01]  /*cd90*/  FADD R126, R125, R126 ;  /* 0x0000007e7d7e7221 */ /* 0x000fe20000000000 */
[----:B------:R-:W-:-:S02]  /*cda0*/  FADD R128, R127, R128 ;  /* 0x000000807f807221 */ /* 0x000fc40000000000 */
[----:B0-----:R-:W4:Y:S04]  /*cdb0*/  LDL.LU R3, [R1+0x264] ;  /* 0x0002640001037983 */ /* 0x001f280000300800 */
[----:B------:R-:W4:Y:S04]  /*cdc0*/  LDL.LU R121, [R1+0x4e8] ;  /* 0x0004e80001797983 */ /* 0x000f280000300800 */
[----:B------:R0:W-:Y:S01]  /*cdd0*/  STL [R1+0x21c], R122 ;  /* 0x00021c7a01007387 */ /* 0x0001e20000100800 */
[----:B------:R-:W-:-:S03]  /*cde0*/  FADD R130, R129, R130 ;  /* 0x0000008281827221 */ /* 0x000fc60000000000 */
        /* <DEDUP_REMOVED lines=42> */
[----:B------:R0:W-:Y:S04]  /*d090*/  STL [R1+0x248], R145 ;  /* 0x0002489101007387 */ /* 0x0001e80000100800 */
[----:B0-----:R-:W4:Y:S04]  /*d0a0*/  LDL.LU R145, [R1+0x27c] ;  /* 0x00027c0001917983 */ /* 0x001f280000300800 */
[----:B------:R-:W4:Y:S04]  /*d0b0*/  LDL.LU R139, [R1+0x4a0] ;  /* 0x0004a000018b7983 */ /* 0x000f280000300800 */
[----:B------:R0:W-:Y:S04]  /*d0c0*/  STL [R1+0x24c], R146 ;  /* 0x00024c9201007387 */ /* 0x0001e80000100800 */
[----:B0-----:R-:W4:Y:S04]  /*d0d0*/  LDL.LU R146, [R1+0x280] ;  /* 0x0002800001927983 */ /* 0x001f280000300800 */
[----:B------:R0:W-:Y:S01]  /*d0e0*/  STL [R1+0x250], R147 ;  /* 0x0002509301007387 */ /* 0x0001e20000100800 */
[----:B-----5:R-:W-:-:S03]  /*d0f0*/  FADD R149, R24, R149 ;  /* 0x0000009518957221 */ /* 0x020fc60000000000 */
[----:B0-----:R-:W5:Y:S04]  /*d100*/  LDL.LU R147, [R1+0x284] ;  /* 0x0002840001937983 */ /* 0x001f680000300800 */
[----:B------:R0:W-:Y:S04]  /*d110*/  STL [R1+0x254], R148 ;  /* 0x0002549401007387 */ /* 0x0001e80000100800 */
[----:B0-----:R-:W5:Y:S04]  /*d120*/  LDL.LU R148, [R1+0x288] ;  /* 0x0002880001947983 */ /* 0x001f680000300800 */
[----:B------:R0:W-:Y:S04]  /*d130*/  STL [R1+0x258], R149 ;  /* 0x0002589501007387 */ /* 0x0001e80000100800 */
[----:B0-----:R-:W5:Y:S04]  /*d140*/  LDL.LU R149, [R1+0x28c] ;  /* 0x00028c0001957983 */ /* 0x001f680000300800 */
[----:B------:R-:W5:Y:S04]  /*d150*/  LDL.LU R150, [R1+0x290] ;  /* 0x0002900001967983 */ /* 0x000f680000300800 */
[----:B------:R-:W5:Y:S01]  /*d160*/  LDL.LU R151, [R1+0x294] ;  /* 0x0002940001977983 */ /* 0x000f620000300800 */
[----:B---3--:R-:W-:Y:S01]  /*d170*/  FADD R0, R25, R0 ;  /* 0x0000000019007221 */ /* 0x008fe20000000000 */
[----:B--2---:R-:W-:-:S04]  /*d180*/  FADD R2, R26, R2 ;  /* 0x000000021a027221 */ /* 0x004fc80000000000 */
[----:B------:R0:W-:Y:S01]  /*d190*/  STL [R1+0x25c], R0 ;  /* 0x00025c0001007387 */ /* 0x0001e20000100800 */
[----:B----4-:R-:W-:-:S03]  /*d1a0*/  FADD R3, R27, R3 ;  /* 0x000000031b037221 */ /* 0x010fc60000000000 */
[----:B------:R-:W2:Y:S04]  /*d1b0*/  LDL.LU R27, [R1+0x2c8] ;  /* 0x0002c800011b7983 */ /* 0x000ea80000300800 */
[----:B------:R1:W-:Y:S04]  /*d1c0*/  STL [R1+0x260], R2 ;  /* 0x0002600201007387 */ /* 0x0003e80000100800 */
[----:B------:R-:W3:Y:S04]  /*d1d0*/  LDL.LU R26, [R1+0x2cc] ;  /* 0x0002cc00011a7983 */ /* 0x000ee80000300800 */
[----:B------:R-:W4:Y:S04]  /*d1e0*/  LDL.LU R25, [R1+0x2d0] ;  /* 0x0002d00001197983 */ /* 0x000f280000300800 */
[----:B------:R1:W-:Y:S04]  /*d1f0*/  STL [R1+0x264], R3 ;  /* 0x0002640301007387 */ /* 0x0003e80000100800 */
[----:B------:R-:W4:Y:S04]  /*d200*/  LDL.LU R24, [R1+0x2d4] ;  /* 0x0002d40001187983 */ /* 0x000f280000300800 */
[----:B0-----:R-:W4:Y:S04]  /*d210*/  LDL.LU R0, [R1+0x2d8] ;  /* 0x0002d80001007983 */ /* 0x001f280000300800 */
[----:B-1----:R-:W4:Y:S04]  /*d220*/  LDL.LU R2, [R1+0x2dc] ;  /* 0x0002dc0001027983 */ /* 0x002f280000300800 */
[----:B------:R-:W4:Y:S01]  /*d230*/  LDL.LU R3, [R1+0x2e0] ;  /* 0x0002e00001037983 */ /* 0x000f220000300800 */
[----:B------:R-:W-:-:S05]  /*d240*/  FADD R140, R28, R140 ;  /* 0x0000008c1c8c7221 */ /* 0x000fca0000000000 */
[----:B------:R0:W-:Y:S04]  /*d250*/  STL [R1+0x268], R140 ;  /* 0x0002688c01007387 */ /* 0x0001e80000100800 */
[----:B0-----:R-:W4:Y:S01]  /*d260*/  LDL.LU R140, [R1+0x49c] ;  /* 0x00049c00018c7983 */ /* 0x001f220000300800 */
[----:B------:R-:W-:-:S03]  /*d270*/  FADD R141, R29, R141 ;  /* 0x0000008d1d8d7221 */ /* 0x000fc60000000000 */
[----:B------:R-:W4:Y:S04]  /*d280*/  LDL.LU R28, [R1+0x2c4] ;  /* 0x0002c400011c7983 */ /* 0x000f280000300800 */
        /* <DEDUP_REMOVED lines=20> */
[----:B------:R0:W-:Y:S01]  /*d3d0*/  STL [R1+0x280], R146 ;  /* 0x0002809201007387 */ /* 0x0001e20000100800 */
[----:B-----5:R-:W-:-:S03]  /*d3e0*/  FADD R147, R35, R147 ;  /* 0x0000009323937221 */ /* 0x020fc60000000000 */
[----:B0-----:R-:W5:Y:S04]  /*d3f0*/  LDL.LU R146, [R1+0x484] ;  /* 0x0004840001927983 */ /* 0x001f680000300800 */
[----:B------:R-:W5:Y:S04]  /*d400*/  LDL.LU R34, [R1+0x2ac] ;  /* 0x0002ac0001227983 */ /* 0x000f680000300800 */
[----:B------:R0:W-:Y:S01]  /*d410*/  STL [R1+0x284], R147 ;  /* 0x0002849301007387 */ /* 0x0001e20000100800 */
[----:B------:R-:W-:-:S03]  /*d420*/  FADD R148, R36, R148 ;  /* 0x0000009424947221 */ /* 0x000fc60000000000 */
[----:B0-----:R-:W5:Y:S04]  /*d430*/  LDL.LU R147, [R1+0x480] ;  /* 0x0004800001937983 */ /* 0x001f680000300800 */
[----:B------:R-:W5:Y:S01]  /*d440*/  LDL.LU R35, [R1+0x2a8] ;  /* 0x0002a80001237983 */ /* 0x000f620000300800 */
[----:B------:R-:W-:-:S03]  /*d450*/  FADD R149, R37, R149 ;  /* 0x0000009525957221 */ /* 0x000fc60000000000 */
[----:B------:R0:W-:Y:S01]  /*d460*/  STL [R1+0x288], R148 ;  /* 0x0002889401007387 */ /* 0x0001e20000100800 */
[----:B------:R-:W-:Y:S01]  /*d470*/  FADD R150, R38, R150 ;  /* 0x0000009626967221 */ /* 0x000fe20000000000 */
[----:B------:R-:W-:Y:S02]  /*d480*/  FADD R151, R39, R151 ;  /* 0x0000009727977221 */ /* 0x000fe40000000000 */
[----:B0-----:R-:W5:Y:S04]  /*d490*/  LDL.LU R148, [R1+0x47c] ;  /* 0x00047c0001947983 */ /* 0x001f680000300800 */
[----:B------:R-:W5:Y:S04]  /*d4a0*/  LDL.LU R36, [R1+0x2a4] ;  /* 0x0002a40001247983 */ /* 0x000f680000300800 */
[----:B------:R0:W-:Y:S04]  /*d4b0*/  STL [R1+0x28c], R149 ;  /* 0x00028c9501007387 */ /* 0x0001e80000100800 */
[----:B0-----:R-:W5:Y:S04]  /*d4c0*/  LDL.LU R149, [R1+0x478] ;  /* 0x0004780001957983 */ /* 0x001f680000300800 */
[----:B------:R-:W5:Y:S04]  /*d4d0*/  LDL.LU R37, [R1+0x2a0] ;  /* 0x0002a00001257983 */ /* 0x000f680000300800 */
[----:B------:R0:W-:Y:S04]  /*d4e0*/  STL [R1+0x290], R150 ;  /* 0x0002909601007387 */ /* 0x0001e80000100800 */
[----:B0-----:R-:W5:Y:S04]  /*d4f0*/  LDL.LU R150, [R1+0x474] ;  /* 0x0004740001967983 */ /* 0x001f680000300800 */
[----:B------:R-:W5:Y:S04]  /*d500*/  LDL.LU R38, [R1+0x29c] ;  /* 0x00029c0001267983 */ /* 0x000f680000300800 */
[----:B------:R0:W-:Y:S04]  /*d510*/  STL [R1+0x294], R151 ;  /* 0x0002949701007387 */ /* 0x0001e80000100800 */
[----:B0-----:R-:W5:Y:S04]  /*d520*/  LDL.LU R151, [R1+0x470] ;  /* 0x0004700001977983 */ /* 0x001f680000300800 */
[----:B------:R-:W5:Y:S01]  /*d530*/  LDL.LU R39, [R1+0x298] ;  /* 0x0002980001277983 */ /* 0x000f620000300800 */
[----:B--2---:R-:W-:Y:S01]  /*d540*/  FADD R27, R52, R27 ;  /* 0x0000001b341b7221 */ /* 0x004fe20000000000 */
[----:B---3--:R-:W-:Y:S01]  /*d550*/  FADD R26, R53, R26 ;  /* 0x0000001a351a7221 */ /* 0x008fe20000000000 */
[----:B----4-:R-:W-:Y:S01]  /*d560*/  FADD R25, R54, R25 ;  /* 0x0000001936197221 */ /* 0x010fe20000000000 */
[----:B------:R-:W-:Y:S01]  /*d570*/  FADD R24, R55, R24 ;  /* 0x0000001837187221 */ /* 0x000fe20000000000 */
        /* <DEDUP_REMOVED lines=9> */
[----:B-----5:R-:W-:Y:S01]  /*d610*/  FADD R34, R45, R34 ;  /* 0x000000222d227221 */ /* 0x020fe20000000000 */
[----:B------:R-:W-:Y:S01]  /*d620*/  FADD R35, R44, R35 ;  /* 0x000000232c237221 */ /* 0x000fe20000000000 */
[----:B------:R-:W-:Y:S01]  /*d630*/  FADD R36, R43, R36 ;  /* 0x000000242b247221 */ /* 0x000fe20000000000 */
[----:B------:R-:W-:Y:S01]  /*d640*/  FADD R37, R42, R37 ;  /* 0x000000252a257221 */ /* 0x000fe20000000000 */
[----:B------:R-:W-:Y:S01]  /*d650*/  FADD R38, R41, R38 ;  /* 0x0000002629267221 */ /* 0x000fe20000000000 */
[----:B------:R-:W-:-:S05]  /*d660*/  FADD R39, R40, R39 ;  /* 0x0000002728277221 */ /* 0x000fca0000000000 */
[----:B------:R0:W-:Y:S04]  /*d670*/  STL [R1+0x298], R39 ;  /* 0x0002982701007387 */ /* 0x0001e80000100800 */
        /* <DEDUP_REMOVED lines=15> */
[----:B------:R-:W5:Y:S04]  /*d770*/  LDL.LU R51, [R1+0x2e4] ;  /* 0x0002e40001337983 */ /* 0x000f680000300800 */
[----:B------:R5:W-:Y:S04]  /*d780*/  STL [R1+0x2d8], R0 ;  /* 0x0002d80001007387 */ /* 0x000be80000100800 */
[----:B------:R-:W5:Y:S04]  /*d790*/  LDL.LU R50, [R1+0x2e8] ;  /* 0x0002e80001327983 */ /* 0x000f680000300800 */
[----:B------:R5:W-:Y:S04]  /*d7a0*/  STL [R1+0x2dc], R2 ;  /* 0x0002dc0201007387 */ /* 0x000be80000100800 */
[----:B------:R-:W5:Y:S04]  /*d7b0*/  LDL.LU R49, [R1+0x2ec] ;  /* 0x0002ec0001317983 */ /* 0x000f680000300800 */
[----:B------:R5:W-:Y:S04]  /*d7c0*/  STL [R1+0x2e0], R3 ;  /* 0x0002e00301007387 */ /* 0x000be80000100800 */
[----:B------:R-:W5:Y:S04]  /*d7d0*/  LDL.LU R48, [R1+0x2f0] ;  /* 0x0002f00001307983 */ /* 0x000f680000300800 */
        /* <DEDUP_REMOVED lines=8> */
[----:B0-----:R-:W5:Y:S04]  /*d860*/  LDL.LU R39, [R1+0x314] ;  /* 0x0003140001277983 */ /* 0x001f680000300800 */
[----:B-1----:R-:W5:Y:S04]  /*d870*/  LDL.LU R38, [R1+0x318] ;  /* 0x0003180001267983 */ /* 0x002f680000300800 */
[----:B--2---:R-:W2:Y:S04]  /*d880*/  LDL.LU R37, [R1+0x31c] ;  /* 0x00031c0001257983 */ /* 0x004ea80000300800 */
[----:B---3--:R-:W3:Y:S04]  /*d890*/  LDL.LU R36, [R1+0x320] ;  /* 0x0003200001247983 */ /* 0x008ee80000300800 */
[----:B----4-:R-:W4:Y:S04]  /*d8a0*/  LDL.LU R35, [R1+0x324] ;  /* 0x0003240001237983 */ /* 0x010f280000300800 */
[----:B-----5:R-:W5:Y:S04]  /*d8b0*/  LDL.LU R34, [R1+0x328] ;  /* 0x0003280001227983 */ /* 0x020f680000300800 */
        /* <DEDUP_REMOVED lines=12> */
[----:B------:R-:W5:Y:S01]  /*d980*/  LDL.LU R3, [R1+0x35c] ;  /* 0x00035c0001037983 */ /* 0x000f620000300800 */
[----:B------:R-:W-:Y:S01]  /*d990*/  FADD R51, R59, R51 ;  /* 0x000000333b337221 */ /* 0x000fe20000000000 */
[----:B------:R-:W-:-:S04]  /*d9a0*/  FADD R50, R60, R50 ;  /* 0x000000323c327221 */ /* 0x000fc80000000000 */
        /* <DEDUP_REMOVED lines=25> */
[----:B--2---:R-:W-:-:S03]  /*db40*/  FADD R37, R73, R37 ;  /* 0x0000002549257221 */ /* 0x004fc60000000000 */
[----:B------:R2:W-:Y:S01]  /*db50*/  STL [R1+0x318], R38 ;  /* 0x0003182601007387 */ /* 0x0005e20000100800 */
[----:B---3--:R-:W-:-:S03]  /*db60*/  FADD R36, R74, R36 ;  /* 0x000000244a247221 */ /* 0x008fc60000000000 */
[----:B------:R3:W-:Y:S01]  /*db70*/  STL [R1+0x31c], R37 ;  /* 0x00031c2501007387 */ /* 0x0007e20000100800 */
[----:B----4-:R-:W-:-:S03]  /*db80*/  FADD R35, R75, R35 ;  /* 0x000000234b237221 */ /* 0x010fc60000000000 */
[----:B------:R4:W-:Y:S01]  /*db90*/  STL [R1+0x320], R36 ;  /* 0x0003202401007387 */ /* 0x0009e20000100800 */
[----:B-----5:R-:W-:-:S03]  /*dba0*/  FADD R34, R76, R34 ;  /* 0x000000224c227221 */ /* 0x020fc60000000000 */
        /* <DEDUP_REMOVED lines=24> */
[----:B0-----:R-:W5:Y:S01]  /*dd30*/  LDL.LU R51, [R1+0x360] ;  /* 0x0003600001337983 */ /* 0x001f620000300800 */
[----:B------:R-:W-:-:S03]  /*dd40*/  FADD R3, R89, R3 ;  /* 0x0000000359037221 */ /* 0x000fc60000000000 */
[----:B------:R0:W-:Y:S04]  /*dd50*/  STL [R1+0x354], R0 ;  /* 0x0003540001007387 */ /* 0x0001e80000100800 */
[----:B-1----:R-:W5:Y:S04]  /*dd60*/  LDL.LU R50, [R1+0x364] ;  /* 0x0003640001327983 */ /* 0x002f680000300800 */
        /* <DEDUP_REMOVED lines=181> */
[----:B------:R-:W-:Y:S01]  /*e8c0*/  FADD R2, R150, R2 ;  /* 0x0000000296027221 */ /* 0x000fe20000000000 */
[----:B------:R-:W-:-:S05]  /*e8d0*/  FADD R3, R3, R151 ;  /* 0x0000009703037221 */ /* 0x000fca0000000000 */
[----:B------:R0:W-:Y:S04]  /*e8e0*/  STL [R1+0x454], R3 ;  /* 0x0004540301007387 */ /* 0x0001e80000100800 */
[----:B------:R0:W-:Y:S04]  /*e8f0*/  STL [R1+0x44c], R0 ;  /* 0x00044c0001007387 */ /* 0x0001e80000100800 */
[----:B------:R0:W-:Y:S02]  /*e900*/  STL [R1+0x450], R2 ;  /* 0x0004500201007387 */ /* 0x0001e40000100800 */
.L_x_28:
[----:B0-----:R-:W0:Y:S02]  /*e910*/  LDC R0, c[0x0][0x28c] ;  /* 0x0000a300ff007b82 */ /* 0x001e240000000800 */
[----:B0-----:R-:W-:-:S13]  /*e920*/  ISETP.GE.AND P0, PT, R0, 0x1, PT ;  /* 0x000000010000780c */ /* 0x001fda0003f06270 */
[----:B------:R-:W-:Y:S05]  /*e930*/  @!P0 BRA `(.L_x_29) ;  /* 0x0000000000408947 */ /* 0x000fea0003800000 */
[----:B------:R-:W-:-:S06]  /*e940*/  UISETP.NE.AND UP0, UPT, UR22, 0x3, UPT ;  /* 0x000000031600788c */ /* 0x000fcc000bf05270 */
[----:B------:R-:W-:-:S13]  /*e950*/  PLOP3.LUT P0, PT, PT, PT, UP0, 0x80, 0x0 ;  /* 0x000000000000781c */ /* 0x000fda0003f0f008 */
[----:B------:R-:W-:Y:S05]  /*e960*/  @!P0 BRA `(.L_x_30) ;  /* 0x0000000000048947 */ /* 0x000fea0003800000 */
[----:B------:R-:W-:Y:S01]  /*e970*/  BPT.TRAP 0x1 ;  /* 0x000000040000795c */ /* 0x000fe20000300000 */
.L_x_30:
[----:B------:R-:W-:-:S04]  /*e980*/  UISETP.LT.AND UP0, UPT, UR12, 0x1, UPT ;  /* 0x000000010c00788c */ /* 0x000fc8000bf01270 */
[----:B------:R-:W-:Y:S02]  /*e990*/  USEL UR6, UR12, 0x1, UP0 ;  /* 0x000000010c067887 */ /* 0x000fe40008000000 */
[----:B------:R-:W-:Y:S02]  /*e9a0*/  UISETP.GT.U32.AND UP0, UPT, UR13, 0x1, UPT ;  /* 0x000000010d00788c */ /* 0x000fe4000bf04070 */
[----:B------:R-:W-:-:S04]  /*e9b0*/  UIADD3 UR6, UR5, UR12, -UR6 ;  /* 0x0000000c05067290 */ /* 0x000fc8000fffe806 */
[----:B------:R-:W-:Y:S01]  /*e9c0*/  USHF.L.U32 UR6, UR6, 0x3, URZ ;  /* 0x0000000306067899 */ /* 0x000fe2000800063f */
[----:B------:R-:W-:-:S03]  /*e9d0*/  PLOP3.LUT P0, PT, PT, PT, UP0, 0x80, 0x0 ;  /* 0x000000000000781c */ /* 0x000fc60003f0f008 */
[----:B------:R-:W-:-:S04]  /*e9e0*/  ULOP3.LUT UR6, UR6, 0x18, URZ, 0xc0, !UPT ;  /* 0x0000001806067892 */ /* 0x000fc8000f8ec03f */
[----:B------:R-:W-:-:S04]  /*e9f0*/  UIADD3 UR6, UR15, 0x20, UR6 ;  /* 0x000000200f067890 */ /* 0x000fc8000fffe006 */
[----:B------:R-:W-:-:S09]  /*ea00*/  UPRMT UR6, URZ, 0x654, UR6 ;  /* 0x000006543f067896 */ /* 0x000fd20008000006 */
[----:B------:R-:W-:Y:S01]  /*ea10*/  SYNCS.ARRIVE.TRANS64.RED.A1T0 RZ, [UR6], RZ ;  /* 0x000000ffffff79a7 */ /* 0x000fe20008100406 */
[----:B------:R-:W-:Y:S05]  /*ea20*/  @P0 BRA `(.L_x_29) ;  /* 0x0000000000040947 */ /* 0x000fea0003800000 */
[----:B------:R-:W-:Y:S01]  /*ea30*/  BPT.TRAP 0x1 ;  /* 0x000000040000795c */ /* 0x000fe20000300000 */
.L_x_29:
[----:B------:R-:W4:Y:S01]  /*ea40*/  LDL.LU R26, [R1+0x464] ;  /* 0x00046400011a7983 */ /* 0x000f220000300800 */
[----:B------:R-:W0:Y:S01]  /*ea50*/  LDC R3, c[0x0][0x288] ;  /* 0x0000a200ff037b82 */ /* 0x000e220000000800 */
[----:B------:R-:W-:Y:S02]  /*ea60*/  ULDC UR6, c[0x0][0x284] ;  /* 0x0000a10000067ab9 */ /* 0x000fe40000000800 */
[----:B------:R-:W5:Y:S01]  /*ea70*/  LDL.LU R24, [R1+0x460] ;  /* 0x0004600001187983 */ /* 0x000f620000300800 */
[----:B------:R-:W1:Y:S02]  /*ea80*/  S2R R25, SR_TID.X ;  /* 0x0000000000197919 */ /* 0x000e640000002100 */
[----:B-1----:R-:W-:Y:S02]  /*ea90*/  LOP3.LUT R2, R25, 0x3, RZ, 0xc0, !PT ;  /* 0x0000000319027812 */ /* 0x002fe400078ec0ff */
[----:B------:R-:W-:-:S03]  /*eaa0*/  SHF.R.U32.HI R32, RZ, 0x7, R25 ;  /* 0x00000007ff207819 */ /* 0x000fc60000011619 */
[----:B0-----:R-:W-:Y:S01]  /*eab0*/  IMAD R2, R2, -0x2, R3 ;  /* 0xfffffffe02027824 */ /* 0x001fe200078e0203 */
[----:B------:R-:W-:-:S05]  /*eac0*/  LOP3.LUT R32, R32, 0x1, RZ, 0xc0, !PT ;  /* 0x0000000120207812 */ /* 0x000fca00078ec0ff */
[----:B------:R-:W-:Y:S02]  /*ead0*/  IMAD.SHL.U32 R33, R32, 0x40, RZ ;  /* 0x0000004020217824 */ /* 0x000fe400078e00ff */
[----:B------:R-:W-:-:S05]  /*eae0*/  IMAD.SHL.U32 R30, R25, 0x2, RZ ;  /* 0x00000002191e7824 */ /* 0x000fca00078e00ff */
[----:B------:R-:W-:Y:S01]  /*eaf0*/  LOP3.LUT R30, R30, 0x6, RZ, 0xc0, !PT ;  /* 0x000000061e1e7812 */ /* 0x000fe200078ec0ff */
[----:B------:R-:W-:Y:S02]  /*eb00*/  IMAD.MOV.U32 R39, RZ, RZ, -0x1 ;  /* 0xffffffffff277424 */ /* 0x000fe400078e00ff */
[----:B-----5:R-:W-:-:S05]  /*eb10*/  IMAD.SHL.U32 R0, R24, 0x100, RZ ;  /* 0x0000010018007824 */ /* 0x020fca00078e00ff */
[----:B------:R-:W-:Y:S01]  /*eb20*/  ISETP.GE.AND P0, PT, R0, R3, PT ;  /* 0x000000030000720c */ /* 0x000fe20003f06270 */
[----:B------:R-:W-:Y:S01]  /*eb30*/  IMAD.IADD R0, R2, 0x1, -R0 ;  /* 0x0000000102007824 */ /* 0x000fe200078e0a00 */
[----:B------:R-:W-:Y:S02]  /*eb40*/  SHF.R.U32.HI R2, RZ, 0x2, R25 ;  /* 0x00000002ff027819 */ /* 0x000fe40000011619 */
[----:B------:R-:W-:Y:S02]  /*eb50*/  LOP3.LUT R3, R25, 0x60, RZ, 0xc0, !PT ;  /* 0x0000006019037812 */ /* 0x000fe400078ec0ff */
[----:B------:R-:W-:Y:S02]  /*eb60*/  LOP3.LUT R2, R2, 0x7, RZ, 0xc0, !PT ;  /* 0x0000000702027812 */ /* 0x000fe400078ec0ff */
[----:B------:R-:W-:Y:S02]  /*eb70*/  SHF.R.U32.HI R3, RZ, 0x1, R3 ;  /* 0x00000001ff037819 */ /* 0x000fe40000011603 */
[----:B------:R-:W-:-:S02]  /*eb80*/  LOP3.LUT R33, R33, 0x40, R2, 0xe2, !PT ;  /* 0x0000004021217812 */ /* 0x000fc400078ee202 */
[----:B------:R-:W-:-:S05]  /*eb90*/  IADD3 R2, RZ, -R3, -R2 ;  /* 0x80000003ff027210 */ /* 0x000fca0007ffe802 */
[----:B------:R-:W-:Y:S02]  /*eba0*/  IMAD R32, R32, -0x40, R2 ;  /* 0xffffffc020207824 */ /* 0x000fe400078e0202 */
[----:B----4-:R-:W-:-:S05]  /*ebb0*/  IMAD.SHL.U32 R2, R26, 0x100, RZ ;  /* 0x000001001a027824 */ /* 0x010fca00078e00ff */
[----:B------:R-:W-:Y:S01]  /*ebc0*/  ISETP.GE.OR P0, PT, R2, UR6, P0 ;  /* 0x0000000602007c0c */ /* 0x000fe20008706670 */
[----:B------:R-:W-:Y:S01]  /*ebd0*/  IMAD.WIDE R34, R26, 0x100, RZ ;  /* 0x000001001a227825 */ /* 0x000fe200078e02ff */
[----:B------:R-:W-:Y:S02]  /*ebe0*/  IADD3 R32, -R2, UR6, R32 ;  /* 0x0000000602207c10 */ /* 0x000fe4000fffe120 */
[----:B------:R-:W-:Y:S02]  /*ebf0*/  PRMT R30, R30, 0x6540, R24 ;  /* 0x000065401e1e7816 */ /* 0x000fe40000000018 */
[----:B------:R-:W-:-:S07]  /*ec00*/  LOP3.LUT R33, R34, R33, R3, 0xfe, !PT ;  /* 0x0000002122217212 */ /* 0x000fce00078efe03 */
[----:B------:R-:W-:Y:S05]  /*ec10*/  @P0 BRA `(.L_x_31) ;  /* 0x0000012400dc0947 */ /* 0x000fea0003800000 */
[----:B------:R-:W0:Y:S01]  /*ec20*/  LDC.64 R26, c[0x0][0x5c8] ;  /* 0x00017200ff1a7b82 */ /* 0x000e220000000a00 */
[----:B------:R-:W-:Y:S01]  /*ec30*/  USHF.R.S32.HI UR8, URZ, 0x1f, UR14 ;  /* 0x0000001f3f087899 */ /* 0x000fe2000801140e */
[--C-:B------:R-:W-:Y:S01]  /*ec40*/  SHF.R.S32.HI R31, RZ, 0x1f, R30.reuse ;  /* 0x0000001fff1f7819 */ /* 0x100fe2000001141e */
[----:B------:R-:W-:Y:S01]  /*ec50*/  ULDC.64 UR10, c[0x0][0x5d0] ;  /* 0x00017400000a7ab9 */ /* 0x000fe20000000a00 */
[----:B------:R-:W-:Y:S01]  /*ec60*/  BSSY B0, `(.L_x_31) ;  /* 0x0001272000007945 */ /* 0x000fe20003800000 */
[----:B------:R-:W-:Y:S02]  /*ec70*/  UIMAD UR6, UR8, UR10, URZ ;  /* 0x0000000a080672a4 */ /* 0x000fe4000f8e023f */
[----:B------:R-:W-:Y:S02]  /*ec80*/  IMAD.U32 R24, RZ, RZ, UR10 ;  /* 0x0000000aff187e24 */ /* 0x000fe4000f8e00ff */
[----:B------:R-:W-:Y:S02]  /*ec90*/  UIMAD UR6, UR14, UR11, UR6 ;  /* 0x0000000b0e0672a4 */ /* 0x000fe4000f8e0206 */
[----:B------:R-:W-:-:S04]  /*eca0*/  IMAD.WIDE.U32 R24, R24, UR14, R30 ;  /* 0x0000000e18187c25 */ /* 0x000fc8000f8e001e */
[----:B------:R-:W-:Y:S01]  /*ecb0*/  VIADD R25, R25, UR6 ;  /* 0x0000000619197c36 */ /* 0x000fe20008000000 */
[----:B------:R-:W-:Y:S01]  /*ecc0*/  ULDC.64 UR6, c[0x0][0x5c0] ;  /* 0x0001700000067ab9 */ /* 0x000fe20000000a00 */
[-C--:B0-----:R-:W-:Y:S01]  /*ecd0*/  IMAD R2, R35, R26.reuse, RZ ;  /* 0x0000001a23027224 */ /* 0x081fe200078e02ff */
[----:B------:R-:W-:Y:S01]  /*ece0*/  SHF.L.U64.HI R36, R26, 0x3, R27 ;  /* 0x000000031a247819 */ /* 0x000fe2000001021b */
[----:B------:R-:W-:-:S04]  /*ecf0*/  IMAD.WIDE.U32 R24, R33, R26, R24 ;  /* 0x0000001a21187225 */ /* 0x000fc800078e0018 */
[----:B------:R-:W-:Y:S01]  /*ed00*/  IMAD R2, R33, R27, R2 ;  /* 0x0000001b21027224 */ /* 0x000fe200078e0202 */
[C---:B------:R-:W-:Y:S01]  /*ed10*/  LEA R28, P2, R26.reuse, R24, 0x7 ;  /* 0x000000181a1c7211 */ /* 0x040fe200078438ff */
[----:B------:R-:W-:Y:S02]  /*ed20*/  IMAD.SHL.U32 R3, R26, 0x8, RZ ;  /* 0x000000081a037824 */ /* 0x000fe400078e00ff */
[----:B------:R-:W-:Y:S01]  /*ed30*/  IMAD.IADD R25, R25, 0x1, R2 ;  /* 0x0000000119197824 */ /* 0x000fe200078e0202 */
[C---:B------:R-:W-:Y:S02]  /*ed40*/  IADD3 R2, P5, R24.reuse, UR6, RZ ;  /* 0x0000000618027c10 */ /* 0x040fe4000ffbe0ff */
[----:B------:R-:W-:Y:S02]  /*ed50*/  IADD3 R24, P0, P1, R24, UR6, R3 ;  /* 0x0000000618187c10 */ /* 0x000fe4000f91e003 */
[----:B------:R-:W-:Y:S02]  /*ed60*/  LEA.HI.X R29, R26, R25, R27, 0x7, P2 ;  /* 0x000000191a1d7211 */ /* 0x000fe400010f3c1b */
[----:B------:R-:W-:-:S02]  /*ed70*/  IADD3 R26, P2, P3, R28, UR6, R3 ;  /* 0x000000061c1a7c10 */ /* 0x000fc4000fb5e003 */
[----:B------:R-:W-:Y:S02]  /*ed80*/  IADD3.X R3, R25, UR7, RZ, P5, !PT ;  /* 0x0000000719037c10 */ /* 0x000fe4000affe4ff */
[----:B------:R-:W-:Y:S02]  /*ed90*/  FSETP.NEU.AND P5, PT, RZ, UR21, PT ;  /* 0x00000015ff007c0b */ /* 0x000fe4000bfad000 */
[----:B------:R-:W-:Y:S02]  /*eda0*/  IADD3 R28, P6, R28, UR6, RZ ;  /* 0x000000061c1c7c10 */ /* 0x000fe4000ffde0ff */
[--C-:B------:R-:W-:Y:S02]  /*edb0*/  IADD3.X R27, R29, UR7, R36.reuse, P2, P3 ;  /* 0x000000071d1b7c10 */ /* 0x100fe400097e6424 */
[----:B------:R-:W-:Y:S02]  /*edc0*/  IADD3.X R25, R25, UR7, R36, P0, P1 ;  /* 0x0000000719197c10 */ /* 0x000fe400087e2424 */
[----:B------:R-:W-:-:S05]  /*edd0*/  IADD3.X R29, R29, UR7, RZ, P6, !PT ;  /* 0x000000071d1d7c10 */ /* 0x000fca000b7fe4ff */
[----:B------:R-:W-:Y:S05]  /*ede0*/  @!P5 BRA `(.L_x_32) ;  /* 0x000000d800fcd947 */ /* 0x000fea0003800000 */
[----:B------:R-:W-:Y:S01]  /*edf0*/  ULDC.64 UR6, c[0x0][0x5b8] ;  /* 0x00016e0000067ab9 */ /* 0x000fe20000000a00 */
[----:B------:R-:W-:Y:S01]  /*ee00*/  BSSY B1, `(.L_x_33) ;  /* 0x0000013000017945 */ /* 0x000fe20003800000 */
[----:B------:R-:W-:Y:S01]  /*ee10*/  IMAD.U32 R36, RZ, RZ, UR6 ;  /* 0x00000006ff247e24 */ /* 0x000fe2000f8e00ff */
[----:B------:R-:W-:-:S03]  /*ee20*/  UIMAD UR6, UR8, UR6, URZ ;  /* 0x00000006080672a4 */ /* 0x000fc6000f8e023f */
[----:B------:R-:W-:Y:S01]  /*ee30*/  IMAD.WIDE.U32 R30, R36, UR14, R30 ;  /* 0x0000000e241e7c25 */ /* 0x000fe2000f8e001e */
[----:B------:R-:W-:Y:S01]  /*ee40*/  UIMAD UR6, UR14, UR7, UR6 ;  /* 0x000000070e0672a4 */ /* 0x000fe2000f8e0206 */
[----:B------:R-:W-:Y:S02]  /*ee50*/  ULDC.64 UR8, c[0x0][0x5a8] ;  /* 0x00016a0000087ab9 */ /* 0x000fe40000000a00 */
[----:B------:R-:W-:-:S03]  /*ee60*/  IMAD.MOV.U32 R36, RZ, RZ, R30 ;  /* 0x000000ffff247224 */ /* 0x000fc600078e001e */
[----:B------:R-:W-:Y:S01]  /*ee70*/  VIADD R37, R31, UR6 ;  /* 0x000000061f257c36 */ /* 0x000fe20008000000 */
[----:B------:R-:W-:Y:S02]  /*ee80*/  ULDC.64 UR6, c[0x0][0x5b0] ;  /* 0x00016c0000067ab9 */ /* 0x000fe40000000a00 */
[----:B------:R-:W-:Y:S02]  /*ee90*/  IMAD R38, R35, UR6, RZ ;  /* 0x0000000623267c24 */ /* 0x000fe4000f8e02ff */
[----:B------:R-:W-:-:S04]  /*eea0*/  IMAD.WIDE.U32 R30, R33, UR6, R36 ;  /* 0x00000006211e7c25 */ /* 0x000fc8000f8e0024 */
[----:B------:R-:W-:Y:S01]  /*eeb0*/  IMAD R38, R33, UR7, R38 ;  /* 0x0000000721267c24 */ /* 0x000fe2000f8e0226 */
[----:B------:R-:W-:-:S04]  /*eec0*/  IADD3 R30, P0, R30, UR8, RZ ;  /* 0x000000081e1e7c10 */ /* 0x000fc8000ff1e0ff */
[--C-:B------:R-:W-:Y:S02]  /*eed0*/  IADD3.X R31, R31, UR9, R38.reuse, P0, !PT ;  /* 0x000000091f1f7c10 */ /* 0x100fe400087fe426 */
[----:B------:R-:W-:Y:S02]  /*eee0*/  ISETP.GE.AND P0, PT, R32, 0x1, PT ;  /* 0x000000012000780c */ /* 0x000fe40003f06270 */
[----:B------:R-:W-:Y:S02]  /*eef0*/  PRMT R38, RZ, 0x7610, R38 ;  /* 0x00007610ff267816 */ /* 0x000fe40000000026 */
[----:B------:R-:W-:-:S13]  /*ef00*/  ISETP.LT.OR P1, PT, R0, 0x1, !P0 ;  /* 0x000000010000780c */ /* 0x000fda0004721670 */
[----:B------:R-:W-:Y:S05]  /*ef10*/  @P1 BRA `(.L_x_34) ;  /* 0x0000000000041947 */ /* 0x000fea0003800000 */
[----:B------:R0:W5:Y:S02]  /*ef20*/  LDG.E.U8 R38, desc[UR18][R30.64] ;  /* 0x000000121e267981 */ /* 0x000164000c1e1100 */
.L_x_34:
[----:B------:R-:W-:Y:S05]  /*ef30*/  BSYNC B1 ;  /* 0x0000000000017941 */ /* 0x000fea0003800000 */
.L_x_33:
[----:B-----5:R-:W-:Y:S01]  /*ef40*/  LOP3.LUT R38, R38, 0xff, RZ, 0xc0, !PT ;  /* 0x000000ff26267812 */ /* 0x020fe200078ec0ff */
[----:B------:R-:W-:Y:S03]  /*ef50*/  BSSY B1, `(.L_x_35) ;  /* 0x000000b000017945 */ /* 0x000fe60003800000 */
[----:B------:R-:W-:-:S05]  /*ef60*/  F2FP.F16.E5M2.UNPACK_B R38, R38 ;  /* 0x00000026ff26723e */ /* 0x000fca00020004ff */
[----:B------:R-:W-:-:S05]  /*ef70*/  HADD2.F32 R38, -RZ, R38.H0_H0 ;  /* 0x20000026ff267230 */ /* 0x000fca0000004100 */
[----:B------:R-:W-:-:S04]  /*ef80*/  FMUL R38, R38, UR21 ;  /* 0x0000001526267c20 */ /* 0x000fc80008400000 */
[----:B------:R-:W-:-:S05]  /*ef90*/  FFMA R4, R4, UR20, R38 ;  /* 0x0000001404047c23 */ /* 0x000fca0008000026 */
[----:B------:R-:W-:-:S05]  /*efa0*/  F2FP.SATFINITE.E5M2.F32.PACK_AB_MERGE_C R4, RZ, R4, RZ ;  /* 0x00000004ff04723e */ /* 0x000fca00048060ff */
[----:B------:R1:W-:Y:S01]  /*efb0*/  @!P1 STG.E.U8 desc[UR18][R2.64], R4 ;  /* 0x0000000402009986 */ /* 0x0003e2000c101112 */
[----:B------:R-:W-:Y:S02]  /*efc0*/  ISETP.LT.OR P1, PT, R0, 0x2, !P0 ;  /* 0x000000020000780c */ /* 0x000fe40004721670 */
[----:B-1----:R-:W-:-:S11]  /*efd0*/  PRMT R4, RZ, 0x7610, R4 ;  /* 0x00007610ff047816 */ /* 0x002fd60000000004 */
[----:B------:R-:W-:Y:S05]  /*efe0*/  @P1 BRA `(.L_x_36) ;  /* 0x0000000000041947 */ /* 0x000fea0003800000 */
[----:B------:R1:W5:Y:S02]  /*eff0*/  LDG.E.U8 R4, desc[UR18][R30.64+0x1] ;  /* 0x000001121e047981 */ /* 0x000364000c1e1100 */
.L_x_36:
[----:B------:R-:W-:Y:S05]  /*f000*/  BSYNC B1 ;  /* 0x0000000000017941 */ /* 0x000fea0003800000 */
.L_x_35:
        /* <DEDUP_REMOVED lines=8> */
[----:B------:R-:W-:-:S05]  /*f090*/  IADD3 R4, P1, R33, 0x8, RZ ;  /* 0x0000000821047810 */ /* 0x000fca0007f3e0ff */
[----:B----4-:R-:W-:-:S04]  /*f0a0*/  IMAD.X R5, RZ, RZ, R35, P1 ;  /* 0x000000ffff057224 */ /* 0x010fc800008e0623 */
[----:B------:R-:W-:-:S04]  /*f0b0*/  IMAD R5, R5, UR6, RZ ;  /* 0x0000000605057c24 */ /* 0x000fc8000f8e02ff */
[C---:B------:R-:W-:Y:S02]  /*f0c0*/  IMAD R38, R4.reuse, UR7, R5 ;  /* 0x0000000704267c24 */ /* 0x040fe4000f8e0205 */
[----:B------:R-:W-:-:S03]  /*f0d0*/  IMAD.WIDE.U32 R4, R4, UR6, R36 ;  /* 0x0000000604047c25 */ /* 0x000fc6000f8e0024 */
[----:B------:R-:W-:-:S04]  /*f0e0*/  IADD3 R4, P1, R4, UR8, RZ ;  /* 0x0000000804047c10 */ /* 0x000fc8000ff3e0ff */
[--C-:B------:R-:W-:Y:S02]  /*f0f0*/  IADD3.X R5, R5, UR9, R38.reuse, P1, !PT ;  /* 0x0000000905057c10 */ /* 0x100fe40008ffe426 */
[----:B------:R-:W-:Y:S02]  /*f100*/  ISETP.GE.AND P1, PT, R32, 0x9, PT ;  /* 0x000000092000780c */ /* 0x000fe40003f26270 */
[----:B------:R-:W-:Y:S02]  /*f110*/  PRMT R38, RZ, 0x7610, R38 ;  /* 0x00007610ff267816 */ /* 0x000fe40000000026 */
[----:B------:R-:W-:-:S13]  /*f120*/  ISETP.LT.OR P2, PT, R0, 0x1, !P1 ;  /* 0x000000010000780c */ /* 0x000fda0004f41670 */
[----:B------:R-:W-:Y:S05]  /*f130*/  @P2 BRA `(.L_x_38) ;  /* 0x0000000000042947 */ /* 0x000fea0003800000 */
[----:B------:R4:W5:Y:S02]  /*f140*/  LDG.E.U8 R38, desc[UR18][R4.64] ;  /* 0x0000001204267981 */ /* 0x000964000c1e1100 */
.L_x_38:
[----:B------:R-:W-:Y:S05]  /*f150*/  BSYNC B1 ;  /* 0x0000000000017941 */ /* 0x000fea0003800000 */
.L_x_37:
        /* <DEDUP_REMOVED lines=9> */
[----:B0-----:R-:W-:-:S11]  /*f1f0*/  PRMT R6, RZ, 0x7610, R6 ;  /* 0x00007610ff067816 */ /* 0x001fd60000000006 */
[----:B------:R-:W-:Y:S05]  /*f200*/  @P2 BRA `(.L_x_40) ;  /* 0x0000000000042947 */ /* 0x000fea0003800000 */
[----:B------:R0:W5:Y:S02]  /*f210*/  LDG.E.U8 R6, desc[UR18][R4.64+0x1] ;  /* 0x0000011204067981 */ /* 0x000164000c1e1100 */
.L_x_40:
[----:B------:R-:W-:Y:S05]  /*f220*/  BSYNC B1 ;  /* 0x0000000000017941 */ /* 0x000fea0003800000 */
.L_x_39:
[----:B-----5:R-:W-:Y:S01]  /*f230*/  LOP3.LUT R6, R6, 0xff, RZ, 0xc0, !PT ;  /* 0x000000ff06067812 */ /* 0x020fe200078ec0ff */
[----:B------:R-:W-:Y:S01]  /*f240*/  BSSY B1, `(.L_x_41) ;  /* 0x000000b000017945 */ /* 0x000fe20003800000 */
[----:B------:R-:W-:Y:S02]  /*f250*/  ISETP.LT.OR P3, PT, R0, 0x9, !P0 ;  /* 0x000000090000780c */ /* 0x000fe40004761670 */
[----:B------:R-:W-:-:S05]  /*f260*/  F2FP.F16.E5M2.UNPACK_B R6, R6 ;  /* 0x00000006ff06723e */ /* 0x000fca00020004ff */
[----:B------:R-:W-:-:S05]  /*f270*/  HADD2.F32 R6, -RZ, R6.H0_H0 ;  /* 0x20000006ff067230 */ /* 0x000fca0000004100 */
[----:B------:R-:W-:-:S04]  /*f280*/  FMUL R6, R6, UR21 ;  /* 0x0000001506067c20 */ /* 0x000fc80008400000 */
[--C-:B------:R-:W-:Y:S01]  /*f290*/  FFMA R7, R7, UR20, R6.reuse ;  /* 0x0000001407077c23 */ /* 0x100fe20008000006 */
[----:B------:R-:W-:-:S04]  /*f2a0*/  PRMT R6, RZ, 0x7610, R6 ;  /* 0x00007610ff067816 */ /* 0x000fc80000000006 */
[----:B------:R-:W-:-:S05]  /*f2b0*/  F2FP.SATFINITE.E5M2.F32.PACK_AB_MERGE_C R7, RZ, R7, RZ ;  /* 0x00000007ff07723e */ /* 0x000fca00048060ff */
[----:B------:R0:W-:Y:S01]  /*f2c0*/  @!P2 STG.E.U8 desc[UR18][R24.64+0x1], R7 ;  /* 0x000001071800a986 */ /* 0x0001e2000c101112 */
[----:B------:R-:W-:Y:S05]  /*f2d0*/  @P3 BRA `(.L_x_42) ;  /* 0x0000000000043947 */ /* 0x000fea0003800000 */
[----:B------:R0:W5:Y:S02]  /*f2e0*/  LDG.E.U8 R6, desc[UR18][R30.64+0x8] ;  /* 0x000008121e067981 */ /* 0x000164000c1e1100 */
.L_x_42:
[----:B------:R-:W-:Y:S05]  /*f2f0*/  BSYNC B1 ;  /* 0x0000000000017941 */ /* 0x000fea0003800000 */
.L_x_41:
        /* <DEDUP_REMOVED lines=12> */
.L_x_44:
[----:B------:R-:W-:Y:S05]  /*f3c0*/  BSYNC B1 ;  /* 0x0000000000017941 */ /* 0x000fea0003800000 */
.L_x_43:
        /* <DEDUP_REMOVED lines=12> */
.L_x_46:
[----:B------:R-:W-:Y:S05]  /*f490*/  BSYNC B1 ;  /* 0x0000000000017941 */ /* 0x000fea0003800000 */
.L_x_45:
        /* <DEDUP_REMOVED lines=12> */
.L_x_48:
[----:B------:R-:W-:Y:S05]  /*f560*/  BSYNC B1 ;  /* 0x0000000000017941 */ /* 0x000fea0003800000 */
.L_x_47:
        /* <DEDUP_REMOVED lines=12> */
.L_x_50:
[----:B------:R-:W-:Y:S05]  /*f630*/  BSYNC B1 ;  /* 0x0000000000017941 */ /* 0x000fea0003800000 */
.L_x_49:
        /* <DEDUP_REMOVED lines=12> */
.L_x_52:
[----:B------:R-:W-:Y:S05]  /*f700*/  BSYNC B1 ;  /* 0x0000000000017941 */ /* 0x000fea0003800000 */
.L_x_51:
        /* <DEDUP_REMOVED lines=12> */
.L_x_54:
[----:B------:R-:W-:Y:S05]  /*f7d0*/  BSYNC B1 ;  /* 0x0000000000017941 */ /* 0x000fea0003800000 */
.L_x_53:
        /* <DEDUP_REMOVED lines=12> */
.L_x_56:
[----:B------:R-:W-:Y:S05]  /*f8a0*/  BSYNC B1 ;  /* 0x0000000000017941 */ /* 0x000fea0003800000 */
.L_x_55:
        /* <DEDUP_REMOVED lines=12> */
.L_x_58:
[----:B------:R-:W-:Y:S05]  /*f970*/  BSYNC B1 ;  /* 0x0000000000017941 */ /* 0x000fea0003800000 */
.L_x_57:
        /* <DEDUP_REMOVED lines=12> */
.L_x_60:
[----:B------:R-:W-:Y:S05]  /*fa40*/  BSYNC B1 ;  /* 0x0000000000017941 */ /* 0x000fea0003800000 */
.L_x_59:
        /* <DEDUP_REMOVED lines=12> */
.L_x_62:
[----:B------:R-:W-:Y:S05]  /*fb10*/  BSYNC B1 ;  /* 0x0000000000017941 */ /* 0x000fea0003800000 */
.L_x_61:
        /* <DEDUP_REMOVED lines=12> */
.L_x_64:
[----:B------:R-:W-:Y:S05]  /*fbe0*/  BSYNC B1 ;  /* 0x0000000000017941 */ /* 0x000fea0003800000 */
.L_x_63:
        /* <DEDUP_REMOVED lines=12> */
.L_x_66:
[----:B------:R-:W-:Y:S05]  /*fcb0*/  BSYNC B1 ;  /* 0x0000000000017941 */ /* 0x000fea0003800000 */
.L_x_65:
        /* <DEDUP_REMOVED lines=12> */
.L_x_68:
[----:B------:R-:W-:Y:S05]  /*fd80*/  BSYNC B1 ;  /* 0x0000000000017941 */ /* 0x000fea0003800000 */
.L_x_67:
        /* <DEDUP_REMOVED lines=12> */
.L_x_70:
[----:B------:R-:W-:Y:S05]  /*fe50*/  BSYNC B1 ;  /* 0x0000000000017941 */ /* 0x000fea0003800000 */
.L_x_69:
        /* <DEDUP_REMOVED lines=12> */
.L_x_72:
[----:B------:R-:W-:Y:S05]  /*ff20*/  BSYNC B1 ;  /* 0x0000000000017941 */ /* 0x000fea0003800000 */
.L_x_71:
        /* <DEDUP_REMOVED lines=12> */
.L_x_74:
[----:B------:R-:W-:Y:S05]  /*fff0*/  BSYNC B1 ;  /* 0x0000000000017941 */ /* 0x000fea0003800000 */
.L_x_73:
        /* <DEDUP_REMOVED lines=12> */
.L_x_76:
[----:B------:R-:W-:Y:S05]  /*100c0*/  BSYNC B1 ;  /* 0x0000000000017941 */ /* 0x000fea0003800000 */
.L_x_75:
        /* <DEDUP_REMOVED lines=12> */
.L_x_78:
[----:B------:R-:W-:Y:S05]  /*10190*/  BSYNC B1 ;  /* 0x0000000000017941 */ /* 0x000fea0003800000 */
.L_x_77:
        /* <DEDUP_REMOVED lines=12> */
.L_x_80:
[----:B------:R-:W-:Y:S05]  /*10260*/  BSYNC B1 ;  /* 0x0000000000017941 */ /* 0x000fea0003800000 */
.L_x_79:
        /* <DEDUP_REMOVED lines=12> */
.L_x_82:
[----:B------:R-:W-:Y:S05]  /*10330*/  BSYNC B1 ;  /* 0x0000000000017941 */ /* 0x000fea0003800000 */
.L_x_81:
        /* <DEDUP_REMOVED lines=12> */
.L_x_84:
[----:B------:R-:W-:Y:S05]  /*10400*/  BSYNC B1 ;  /* 0x0000000000017941 */ /* 0x000fea0003800000 */
.L_x_83:
        /* <DEDUP_REMOVED lines=12> */
.L_x_86:
[----:B------:R-:W-:Y:S05]  /*104d0*/  BSYNC B1 ;  /* 0x0000000000017941 */ /* 0x000fea0003800000 */
.L_x_85:
        /* <DEDUP_REMOVED lines=12> */
.L_x_88:
[----:B------:R-:W-:Y:S05]  /*105a0*/  BSYNC B1 ;  /* 0x0000000000017941 */ /* 0x000fea0003800000 */
.L_x_87:
        /* <DEDUP_REMOVED lines=12> */
.L_x_90:
[----:B------:R-:W-:Y:S05]  /*10670*/  BSYNC B1 ;  /* 0x0000000000017941 */ /* 0x000fea0003800000 */
.L_x_89:
        /* <DEDUP_REMOVED lines=12> */
.L_x_92:
[----:B------:R-:W-:Y:S05]  /*10740*/  BSYNC B1 ;  /* 0x0000000000017941 */ /* 0x000fea0003800000 */
.L_x_91:
        /* <DEDUP_REMOVED lines=12> */
.L_x_94:
[----:B------:R-:W-:Y:S05]  /*10810*/  BSYNC B1 ;  /* 0x0000000000017941 */ /* 0x000fea0003800000 */
.L_x_93:
        /* <DEDUP_REMOVED lines=12> */
.L_x_96:
[----:B------:R-:W-:Y:S05]  /*108e0*/  BSYNC B1 ;  /* 0x0000000000017941 */ /* 0x000fea0003800000 */
.L_x_95:
        /* <DEDUP_REMOVED lines=12> */
.L_x_98:
[----:B------:R-:W-:Y:S05]  /*109b0*/  BSYNC B1 ;  /* 0x0000000000017941 */ /* 0x000fea0003800000 */
.L_x_97:
        /* <DEDUP_REMOVED lines=12> */
.L_x_100:
[----:B------:R-:W-:Y:S05]  /*10a80*/  BSYNC B1 ;  /* 0x0000000000017941 */ /* 0x000fea0003800000 */
.L_x_99:
        /* <DEDUP_REMOVED lines=12> */
.L_x_102:
[----:B------:R-:W-:Y:S05]  /*10b50*/  BSYNC B1 ;  /* 0x0000000000017941 */ /* 0x000fea0003800000 */
.L_x_101:
        /* <DEDUP_REMOVED lines=12> */
.L_x_104:
[----:B------:R-:W-:Y:S05]  /*10c20*/  BSYNC B1 ;  /* 0x0000000000017941 */ /* 0x000fea0003800000 */
.L_x_103:
        /* <DEDUP_REMOVED lines=12> */
.L_x_106:
[----:B------:R-:W-:Y:S05]  /*10cf0*/  BSYNC B1 ;  /* 0x0000000000017941 */ /* 0x000fea0003800000 */
.L_x_105:
        /* <DEDUP_REMOVED lines=12> */
.L_x_108:
[----:B------:R-:W-:Y:S05]  /*10dc0*/  BSYNC B1 ;  /* 0x0000000000017941 */ /* 0x000fea0003800000 */
.L_x_107:
        /* <DEDUP_REMOVED lines=12> */
.L_x_110:
[----:B------:R-:W-:Y:S05]  /*10e90*/  BSYNC B1 ;  /* 0x0000000000017941 */ /* 0x000fea0003800000 */
.L_x_109:
        /* <DEDUP_REMOVED lines=12> */
.L_x_112:
[----:B------:R-:W-:Y:S05]  /*10f60*/  BSYNC B1 ;  /* 0x0000000000017941 */ /* 0x000fea0003800000 */
.L_x_111:
        /* <DEDUP_REMOVED lines=12> */
.L_x_114:
[----:B------:R-:W-:Y:S05]  /*11030*/  BSYNC B1 ;  /* 0x0000000000017941 */ /* 0x000fea0003800000 */
.L_x_113:
[----:B-----5:R-:W-:Y:S01]  /*11040*/  LOP3.LUT R6, R6, 0xff, RZ, 0xc0, !PT ;  /* 0x000000ff06067812 */ /* 0x020fe200078ec0ff */
[----:B------:R-:W-:Y:S01]  /*11050*/  BSSY B1, `(.L_x_115) ;  /* 0x000000b000017945 */ /* 0x000fe20003800000 */
[----:B------:R-:W-:Y:S02]  /*11060*/  ISETP.LT.OR P2, PT, R0, 0x52, !P0 ;  /* 0x000000520000780c */ /* 0x000fe40004741670 */
[----:B------:R-:W-:-:S05]  /*11070*/  F2FP.F16.E5M2.UNPACK_B R6, R6 ;  /* 0x00000006ff06723e */ /* 0x000fca00020004ff */
[----:B------:R-:W-:-:S05]  /*11080*/  HADD2.F32 R6, -RZ, R6.H0_H0 ;  /* 0x20000006ff067230 */ /* 0x000fca0000004100 */
[----:B------:R-:W-:-:S04]  /*11090*/  FMUL R6, R6, UR21 ;  /* 0x0000001506067c20 */ /* 0x000fc80008400000 */
[----:B------:R-:W-:-:S05]  /*110a0*/  FFMA R6, R172, UR20, R6 ;  /* 0x00000014ac067c23 */ /* 0x000fca0008000006 */
[----:B0-----:R-:W-:Y:S02]  /*110b0*/  F2FP.SATFINITE.E5M2.F32.PACK_AB_MERGE_C R7, RZ, R6, RZ ;  /* 0x00000006ff07723e */ /* 0x001fe400048060ff */
[----:B------:R-:W-:-:S03]  /*110c0*/  PRMT R6, RZ, 0x7610, R6 ;  /* 0x00007610ff067816 */ /* 0x000fc60000000006 */
[----:B------:R0:W-:Y:S01]  /*110d0*/  @!P3 STG.E.U8 desc[UR18][R2.64+0x50], R7 ;  /* 0x000050070200b986 */ /* 0x0001e2000c101112 */
[----:B------:R-:W-:Y:S05]  /*110e0*/  @P2 BRA `(.L_x_116) ;  /* 0x0000000000042947 */ /* 0x000fea0003800000 */
[----:B------:R0:W5:Y:S02]  /*110f0*/  LDG.E.U8 R6, desc[UR18][R30.64+0x51] ;  /* 0x000051121e067981 */ /* 0x000164000c1e1100 */
.L_x_116:
[----:B------:R-:W-:Y:S05]  /*11100*/  BSYNC B1 ;  /* 0x0000000000017941 */ /* 0x000fea0003800000 */
.L_x_115:
        /* <DEDUP_REMOVED lines=12> */
.L_x_118:
[----:B------:R-:W-:Y:S05]  /*111d0*/  BSYNC B1 ;  /* 0x0000000000017941 */ /* 0x000fea0003800000 */
.L_x_117:
        /* <DEDUP_REMOVED lines=12> */
.L_x_120:
[----:B------:R-:W-:Y:S05]  /*112a0*/  BSYNC B1 ;  /* 0x0000000000017941 */ /* 0x000fea0003800000 */
.L_x_119:
        /* <DEDUP_REMOVED lines=12> */
.L_x_122:
[----:B------:R-:W-:Y:S05]  /*11370*/  BSYNC B1 ;  /* 0x0000000000017941 */ /* 0x000fea0003800000 */
.L_x_121:
[----:B-----5:R-:W-:Y:S01]  /*11380*/  LOP3.LUT R6, R6, 0xff, RZ, 0xc0, !PT ;  /* 0x000000ff06067812 */ /* 0x020fe200078ec0ff */
[----:B------:R-:W-:Y:S01]  /*11390*/  BSSY B1, `(.L_x_123) ;  /* 0x000000b000017945 */ /* 0x000fe20003800000 */
[----:B------:R-:W-:Y:S02]  /*113a0*/  ISETP.LT.OR P2, PT, R0, 0x5a, !P0 ;  /* 0x0000005a0000780c */ /* 0x000fe40004741670 */
[----:B------:R-:W-:-:S05]  /*113b0*/  F2FP.F16.E5M2.UNPACK_B R6, R6 ;  /* 0x00000006ff06723e */ /* 0x000fca00020004ff */
[----:B------:R-:W-:-:S05]  /*113c0*/  HADD2.F32 R6, -RZ, R6.H0_H0 ;  /* 0x20000006ff067230 */ /* 0x000fca0000004100 */
[----:B0-----:R-:W-:Y:S01]  /*113d0*/  FMUL R7, R6, UR21 ;  /* 0x0000001506077c20 */ /* 0x001fe20008400000 */
[----:B------:R-:W-:-:S03]  /*113e0*/  PRMT R6, RZ, 0x7610, R6 ;  /* 0x00007610ff067816 */ /* 0x000fc60000000006 */
[----:B------:R-:W-:-:S05]  /*113f0*/  FFMA R7, R176, UR20, R7 ;  /* 0x00000014b0077c23 */ /* 0x000fca0008000007 */
[----:B------:R-:W-:-:S05]  /*11400*/  F2FP.SATFINITE.E5M2.F32.PACK_AB_MERGE_C R7, RZ, R7, RZ ;  /* 0x00000007ff07723e */ /* 0x000fca00048060ff */
[----:B------:R0:W-:Y:S01]  /*11410*/  @!P3 STG.E.U8 desc[UR18][R2.64+0x58], R7 ;  /* 0x000058070200b986 */ /* 0x0001e2000c101112 */
[----:B------:R-:W-:Y:S05]  /*11420*/  @P2 BRA `(.L_x_124) ;  /* 0x0000000000042947 */ /* 0x000fea0003800000 */
[----:B------:R0:W5:Y:S02]  /*11430*/  LDG.E.U8 R6, desc[UR18][R30.64+0x59] ;  /* 0x000059121e067981 */ /* 0x000164000c1e1100 */
.L_x_124:
[----:B------:R-:W-:Y:S05]  /*11440*/  BSYNC B1 ;  /* 0x0000000000017941 */ /* 0x000fea0003800000 */
.L_x_123:
        /* <DEDUP_REMOVED lines=12> */
.L_x_126:
[----:B------:R-:W-:Y:S05]  /*11510*/  BSYNC B1 ;  /* 0x0000000000017941 */ /* 0x000fea0003800000 */
.L_x_125:
        /* <DEDUP_REMOVED lines=12> */
.L_x_128:
[----:B------:R-:W-:Y:S05]  /*115e0*/  BSYNC B1 ;  /* 0x0000000000017941 */ /* 0x000fea0003800000 */
.L_x_127:
        /* <DEDUP_REMOVED lines=12> */
.L_x_130:
[----:B------:R-:W-:Y:S05]  /*116b0*/  BSYNC B1 ;  /* 0x0000000000017941 */ /* 0x000fea0003800000 */
.L_x_129:
        /* <DEDUP_REMOVED lines=12> */
.L_x_132:
[----:B------:R-:W-:Y:S05]  /*11780*/  BSYNC B1 ;  /* 0x0000000000017941 */ /* 0x000fea0003800000 */
.L_x_131:
        /* <DEDUP_REMOVED lines=12> */
.L_x_134:
[----:B------:R-:W-:Y:S05]  /*11850*/  BSYNC B1 ;  /* 0x0000000000017941 */ /* 0x000fea0003800000 */
.L_x_133:
        /* <DEDUP_REMOVED lines=12> */
.L_x_136:
[----:B------:R-:W-:Y:S05]  /*11920*/  BSYNC B1 ;  /* 0x0000000000017941 */ /* 0x000fea0003800000 */
.L_x_135:
        /* <DEDUP_REMOVED lines=12> */
.L_x_138:
[----:B------:R-:W-:Y:S05]  /*119f0*/  BSYNC B1 ;  /* 0x0000000000017941 */ /* 0x000fea0003800000 */
.L_x_137:
        /* <DEDUP_REMOVED lines=12> */
.L_x_140:
[----:B------:R-:W-:Y:S05]  /*11ac0*/  BSYNC B1 ;  /* 0x0000000000017941 */ /* 0x000fea0003800000 */
.L_x_139:
        /* <DEDUP_REMOVED lines=12> */
.L_x_142:
[----:B------:R-:W-:Y:S05]  /*11b90*/  BSYNC B1 ;  /* 0x0000000000017941 */ /* 0x000fea0003800000 */
.L_x_141:
        /* <DEDUP_REMOVED lines=12> */
.L_x_144:
[----:B------:R-:W-:Y:S05]  /*11c60*/  BSYNC B1 ;  /* 0x0000000000017941 */ /* 0x000fea0003800000 */
.L_x_143:
        /* <DEDUP_REMOVED lines=12> */
.L_x_146:
[----:B------:R-:W-:Y:S05]  /*11d30*/  BSYNC B1 ;  /* 0x0000000000017941 */ /* 0x000fea0003800000 */
.L_x_145:
        /* <DEDUP_REMOVED lines=12> */
.L_x_148:
[----:B------:R-:W-:Y:S05]  /*11e00*/  BSYNC B1 ;  /* 0x0000000000017941 */ /* 0x000fea0003800000 */
.L_x_147:
        /* <DEDUP_REMOVED lines=12> */
.L_x_150:
[----:B------:R-:W-:Y:S05]  /*11ed0*/  BSYNC B1 ;  /* 0x0000000000017941 */ /* 0x000fea0003800000 */
.L_x_149:
        /* <DEDUP_REMOVED lines=12> */
.L_x_152:
[----:B------:R-:W-:Y:S05]  /*11fa0*/  BSYNC B1 ;  /* 0x0000000000017941 */ /* 0x000fea0003800000 */
.L_x_151:
        /* <DEDUP_REMOVED lines=12> */
.L_x_154:
[----:B------:R-:W-:Y:S05]  /*12070*/  BSYNC B1 ;  /* 0x0000000000017941 */ /* 0x000fea0003800000 */
.L_x_153:
        /* <DEDUP_REMOVED lines=12> */
.L_x_156:
[----:B------:R-:W-:Y:S05]  /*12140*/  BSYNC B1 ;  /* 0x0000000000017941 */ /* 0x000fea0003800000 */
.L_x_155:
        /* <DEDUP_REMOVED lines=12> */
.L_x_158:
[----:B------:R-:W-:Y:S05]  /*12210*/  BSYNC B1 ;  /* 0x0000000000017941 */ /* 0x000fea0003800000 */
.L_x_157:
        /* <DEDUP_REMOVED lines=12> */
.L_x_160:
[----:B------:R-:W-:Y:S05]  /*122e0*/  BSYNC B1 ;  /* 0x0000000000017941 */ /* 0x000fea0003800000 */
.L_x_159:
        /* <DEDUP_REMOVED lines=12> */
.L_x_162:
[----:B------:R-:W-:Y:S05]  /*123b0*/  BSYNC B1 ;  /* 0x0000000000017941 */ /* 0x000fea0003800000 */
.L_x_161:
        /* <DEDUP_REMOVED lines=12> */
.L_x_164:
[----:B------:R-:W-:Y:S05]  /*12480*/  BSYNC B1 ;  /* 0x0000000000017941 */ /* 0x000fea0003800000 */
.L_x_163:
        /* <DEDUP_REMOVED lines=12> */
.L_x_166:
[----:B------:R-:W-:Y:S05]  /*12550*/  BSYNC B1 ;  /* 0x0000000000017941 */ /* 0x000fea0003800000 */
.L_x_165:
        /* <DEDUP_REMOVED lines=12> */
.L_x_168:
[----:B------:R-:W-:Y:S05]  /*12620*/  BSYNC B1 ;  /* 0x0000000000017941 */ /* 0x000fea0003800000 */
.L_x_167:
        /* <DEDUP_REMOVED lines=12> */
.L_x_170:
[----:B------:R-:W-:Y:S05]  /*126f0*/  BSYNC B1 ;  /* 0x0000000000017941 */ /* 0x000fea0003800000 */
.L_x_169:
        /* <DEDUP_REMOVED lines=12> */
.L_x_172:
[----:B------:R-:W-:Y:S05]  /*127c0*/  BSYNC B1 ;  /* 0x0000000000017941 */ /* 0x000fea0003800000 */
.L_x_171:
        /* <DEDUP_REMOVED lines=12> */
.L_x_174:
[----:B------:R-:W-:Y:S05]  /*12890*/  BSYNC B1 ;  /* 0x0000000000017941 */ /* 0x000fea0003800000 */
.L_x_173:
        /* <DEDUP_REMOVED lines=12> */
.L_x_176:
[----:B------:R-:W-:Y:S05]  /*12960*/  BSYNC B1 ;  /* 0x0000000000017941 */ /* 0x000fea0003800000 */
.L_x_175:
        /* <DEDUP_REMOVED lines=12> */
.L_x_178:
[----:B------:R-:W-:Y:S05]  /*12a30*/  BSYNC B1 ;  /* 0x0000000000017941 */ /* 0x000fea0003800000 */
.L_x_177:
        /* <DEDUP_REMOVED lines=12> */
.L_x_180:
[----:B------:R-:W-:Y:S05]  /*12b00*/  BSYNC B1 ;  /* 0x0000000000017941 */ /* 0x000fea0003800000 */
.L_x_179:
        /* <DEDUP_REMOVED lines=12> */
.L_x_182:
[----:B------:R-:W-:Y:S05]  /*12bd0*/  BSYNC B1 ;  /* 0x0000000000017941 */ /* 0x000fea0003800000 */
.L_x_181:
        /* <DEDUP_REMOVED lines=12> */
.L_x_184:
[----:B------:R-:W-:Y:S05]  /*12ca0*/  BSYNC B1 ;  /* 0x0000000000017941 */ /* 0x000fea0003800000 */
.L_x_183:
        /* <DEDUP_REMOVED lines=12> */
.L_x_186:
[----:B------:R-:W-:Y:S05]  /*12d70*/  BSYNC B1 ;  /* 0x0000000000017941 */ /* 0x000fea0003800000 */
.L_x_185:
        /* <DEDUP_REMOVED lines=12> */
.L_x_188:
[----:B------:R-:W-:Y:S05]  /*12e40*/  BSYNC B1 ;  /* 0x0000000000017941 */ /* 0x000fea0003800000 */
.L_x_187:
        /* <DEDUP_REMOVED lines=12> */
.L_x_190:
[----:B------:R-:W-:Y:S05]  /*12f10*/  BSYNC B1 ;  /* 0x0000000000017941 */ /* 0x000fea0003800000 */
.L_x_189:
        /* <DEDUP_REMOVED lines=12> */
.L_x_192:
[----:B------:R-:W-:Y:S05]  /*12fe0*/  BSYNC B1 ;  /* 0x0000000000017941 */ /* 0x000fea0003800000 */
.L_x_191:
        /* <DEDUP_REMOVED lines=12> */
.L_x_194:
[----:B------:R-:W-:Y:S05]  /*130b0*/  BSYNC B1 ;  /* 0x0000000000017941 */ /* 0x000fea0003800000 */
.L_x_193:
        /* <DEDUP_REMOVED lines=12> */
.L_x_196:
[----:B------:R-:W-:Y:S05]  /*13180*/  BSYNC B1 ;  /* 0x0000000000017941 */ /* 0x000fea0003800000 */
.L_x_195:
        /* <DEDUP_REMOVED lines=12> */
.L_x_198:
[----:B------:R-:W-:Y:S05]  /*13250*/  BSYNC B1 ;  /* 0x0000000000017941 */ /* 0x000fea0003800000 */
.L_x_197:
        /* <DEDUP_REMOVED lines=12> */
.L_x_200:
[----:B------:R-:W-:Y:S05]  /*13320*/  BSYNC B1 ;  /* 0x0000000000017941 */ /* 0x000fea0003800000 */
.L_x_199:
        /* <DEDUP_REMOVED lines=12> */
.L_x_202:
[----:B------:R-:W-:Y:S05]  /*133f0*/  BSYNC B1 ;  /* 0x0000000000017941 */ /* 0x000fea0003800000 */
.L_x_201:
        /* <DEDUP_REMOVED lines=12> */
.L_x_204:
[----:B------:R-:W-:Y:S05]  /*134c0*/  BSYNC B1 ;  /* 0x0000000000017941 */ /* 0x000fea0003800000 */
.L_x_203:
        /* <DEDUP_REMOVED lines=12> */
.L_x_206:
[----:B------:R-:W-:Y:S05]  /*13590*/  BSYNC B1 ;  /* 0x0000000000017941 */ /* 0x000fea0003800000 */
.L_x_205:
        /* <DEDUP_REMOVED lines=12> */
.L_x_208:
[----:B------:R-:W-:Y:S05]  /*13660*/  BSYNC B1 ;  /* 0x0000000000017941 */ /* 0x000fea0003800000 */
.L_x_207:
        /* <DEDUP_REMOVED lines=12> */
.L_x_210:
[----:B------:R-:W-:Y:S05]  /*13730*/  BSYNC B1 ;  /* 0x0000000000017941 */ /* 0x000fea0003800000 */
.L_x_209:
        /* <DEDUP_REMOVED lines=12> */
.L_x_212:
[----:B------:R-:W-:Y:S05]  /*13800*/  BSYNC B1 ;  /* 0x0000000000017941 */ /* 0x000fea0003800000 */
.L_x_211:
        /* <DEDUP_REMOVED lines=12> */
.L_x_214:
[----:B------:R-:W-:Y:S05]  /*138d0*/  BSYNC B1 ;  /* 0x0000000000017941 */ /* 0x000fea0003800000 */
.L_x_213:
        /* <DEDUP_REMOVED lines=12> */
.L_x_216:
[----:B------:R-:W-:Y:S05]  /*139a0*/  BSYNC B1 ;  /* 0x0000000000017941 */ /* 0x000fea0003800000 */
.L_x_215:
        /* <DEDUP_REMOVED lines=12> */
.L_x_218:
[----:B------:R-:W-:Y:S05]  /*13a70*/  BSYNC B1 ;  /* 0x0000000000017941 */ /* 0x000fea0003800000 */
.L_x_217:
        /* <DEDUP_REMOVED lines=12> */
.L_x_220:
[----:B------:R-:W-:Y:S05]  /*13b40*/  BSYNC B1 ;  /* 0x0000000000017941 */ /* 0x000fea0003800000 */
.L_x_219:
        /* <DEDUP_REMOVED lines=12> */
.L_x_222:
[----:B------:R-:W-:Y:S05]  /*13c10*/  BSYNC B1 ;  /* 0x0000000000017941 */ /* 0x000fea0003800000 */
.L_x_221:
        /* <DEDUP_REMOVED lines=12> */
.L_x_224:
[----:B------:R-:W-:Y:S05]  /*13ce0*/  BSYNC B1 ;  /* 0x0000000000017941 */ /* 0x000fea0003800000 */
.L_x_223:
        /* <DEDUP_REMOVED lines=12> */
.L_x_226:
[----:B------:R-:W-:Y:S05]  /*13db0*/  BSYNC B1 ;  /* 0x0000000000017941 */ /* 0x000fea0003800000 */
.L_x_225:
        /* <DEDUP_REMOVED lines=12> */
.L_x_228:
[----:B------:R-:W-:Y:S05]  /*13e80*/  BSYNC B1 ;  /* 0x0000000000017941 */ /* 0x000fea0003800000 */
.L_x_227:
        /* <DEDUP_REMOVED lines=12> */
.L_x_230:
[----:B------:R-:W-:Y:S05]  /*13f50*/  BSYNC B1 ;  /* 0x0000000000017941 */ /* 0x000fea0003800000 */
.L_x_229:
        /* <DEDUP_REMOVED lines=12> */
.L_x_232:
[----:B------:R-:W-:Y:S05]  /*14020*/  BSYNC B1 ;  /* 0x0000000000017941 */ /* 0x000fea0003800000 */
.L_x_231:
        /* <DEDUP_REMOVED lines=12> */
.L_x_234:
[----:B------:R-:W-:Y:S05]  /*140f0*/  BSYNC B1 ;  /* 0x0000000000017941 */ /* 0x000fea0003800000 */
.L_x_233:
        /* <DEDUP_REMOVED lines=12> */
.L_x_236:
[----:B------:R-:W-:Y:S05]  /*141c0*/  BSYNC B1 ;  /* 0x0000000000017941 */ /* 0x000fea0003800000 */
.L_x_235:
        /* <DEDUP_REMOVED lines=12> */
.L_x_238:
[----:B------:R-:W-:Y:S05]  /*14290*/  BSYNC B1 ;  /* 0x0000000000017941 */ /* 0x000fea0003800000 */
.L_x_237:
        /* <DEDUP_REMOVED lines=12> */
.L_x_240:
[----:B------:R-:W-:Y:S05]  /*14360*/  BSYNC B1 ;  /* 0x0000000000017941 */ /* 0x000fea0003800000 */
.L_x_239:
        /* <DEDUP_REMOVED lines=12> */
.L_x_242:
[----:B------:R-:W-:Y:S05]  /*14430*/  BSYNC B1 ;  /* 0x0000000000017941 */ /* 0x000fea0003800000 */
.L_x_241:
        /* <DEDUP_REMOVED lines=12> */
.L_x_244:
[----:B------:R-:W-:Y:S05]  /*14500*/  BSYNC B1 ;  /* 0x0000000000017941 */ /* 0x000fea0003800000 */
.L_x_243:
        /* <DEDUP_REMOVED lines=12> */
.L_x_246:
[----:B------:R-:W-:Y:S05]  /*145d0*/  BSYNC B1 ;  /* 0x0000000000017941 */ /* 0x000fea0003800000 */
.L_x_245:
[----:B0-----:R-:W2:Y:S01]  /*145e0*/  LDL.LU R7, [R1+0x200] ;  /* 0x0002000001077983 */ /* 0x001ea20000300800 */
[----:B-----5:R-:W-:Y:S01]  /*145f0*/  LOP3.LUT R6, R6, 0xff, RZ, 0xc0, !PT ;  /* 0x000000ff06067812 */ /* 0x020fe200078ec0ff */
[----:B------:R-:W-:Y:S01]  /*14600*/  BSSY B1, `(.L_x_247) ;  /* 0x000000b000017945 */ /* 0x000fe20003800000 */
[----:B------:R-:W-:Y:S02]  /*14610*/  ISETP.LT.OR P2, PT, R0, 0xd2, !P1 ;  /* 0x000000d20000780c */ /* 0x000fe40004f41670 */
[----:B------:R-:W-:-:S05]  /*14620*/  F2FP.F16.E5M2.UNPACK_B R6, R6 ;  /* 0x00000006ff06723e */ /* 0x000fca00020004ff */
[----:B------:R-:W-:-:S05]  /*14630*/  HADD2.F32 R6, -RZ, R6.H0_H0 ;  /* 0x20000006ff067230 */ /* 0x000fca0000004100 */
[----:B------:R-:W-:-:S04]  /*14640*/  FMUL R6, R6, UR21 ;  /* 0x0000001506067c20 */ /* 0x000fc80008400000 */
[----:B--2---:R-:W-:-:S05]  /*14650*/  FFMA R6, R7, UR20, R6 ;  /* 0x0000001407067c23 */ /* 0x004fca0008000006 */
[----:B------:R-:W-:Y:S02]  /*14660*/  F2FP.SATFINITE.E5M2.F32.PACK_AB_MERGE_C R7, RZ, R6, RZ ;  /* 0x00000006ff07723e */ /* 0x000fe400048060ff */
[----:B------:R-:W-:-:S03]  /*14670*/  PRMT R6, RZ, 0x7610, R6 ;  /* 0x00007610ff067816 */ /* 0x000fc60000000006 */
[----:B------:R0:W-:Y:S01]  /*14680*/  @!P3 STG.E.U8 desc[UR18][R24.64+0xd0], R7 ;  /* 0x0000d0071800b986 */ /* 0x0001e2000c101112 */
[----:B------:R-:W-:Y:S05]  /*14690*/  @P2 BRA `(.L_x_248) ;  /* 0x0000000000042947 */ /* 0x000fea0003800000 */
[----:B------:R2:W5:Y:S02]  /*146a0*/  LDG.E.U8 R6, desc[UR18][R4.64+0xd1] ;  /* 0x0000d11204067981 */ /* 0x000564000c1e1100 */
.L_x_248:
[----:B------:R-:W-:Y:S05]  /*146b0*/  BSYNC B1 ;  /* 0x0000000000017941 */ /* 0x000fea0003800000 */
.L_x_247:
[----:B0-----:R-:W3:Y:S01]  /*146c0*/  LDL.LU R7, [R1+0x204] ;  /* 0x0002040001077983 */ /* 0x001ee20000300800 */
[----:B-----5:R-:W-:Y:S01]  /*146d0*/  LOP3.LUT R6, R6, 0xff, RZ, 0xc0, !PT ;  /* 0x000000ff06067812 */ /* 0x020fe200078ec0ff */
[----:B------:R-:W-:Y:S01]  /*146e0*/  BSSY B1, `(.L_x_249) ;  /* 0x000000b000017945 */ /* 0x000fe20003800000 */
[----:B------:R-:W-:Y:S02]  /*146f0*/  ISETP.LT.OR P3, PT, R0, 0xd9, !P0 ;  /* 0x000000d90000780c */ /* 0x000fe40004761670 */
[----:B------:R-:W-:-:S05]  /*14700*/  F2FP.F16.E5M2.UNPACK_B R6, R6 ;  /* 0x00000006ff06723e */ /* 0x000fca00020004ff */
[----:B------:R-:W-:-:S05]  /*14710*/  HADD2.F32 R6, -RZ, R6.H0_H0 ;  /* 0x20000006ff067230 */ /* 0x000fca0000004100 */
[----:B------:R-:W-:-:S04]  /*14720*/  FMUL R6, R6, UR21 ;  /* 0x0000001506067c20 */ /* 0x000fc80008400000 */
[----:B---3--:R-:W-:-:S05]  /*14730*/  FFMA R6, R7, UR20, R6 ;  /* 0x0000001407067c23 */ /* 0x008fca0008000006 */
[----:B------:R-:W-:Y:S02]  /*14740*/  F2FP.SATFINITE.E5M2.F32.PACK_AB_MERGE_C R7, RZ, R6, RZ ;  /* 0x00000006ff07723e */ /* 0x000fe400048060ff */
[----:B------:R-:W-:-:S03]  /*14750*/  PRMT R6, RZ, 0x7610, R6 ;  /* 0x00007610ff067816 */ /* 0x000fc60000000006 */
[----:B------:R0:W-:Y:S01]  /*14760*/  @!P2 STG.E.U8 desc[UR18][R24.64+0xd1], R7 ;  /* 0x0000d1071800a986 */ /* 0x0001e2000c101112 */
[----:B------:R-:W-:Y:S05]  /*14770*/  @P3 BRA `(.L_x_250) ;  /* 0x0000000000043947 */ /* 0x000fea0003800000 */
[----:B------:R3:W5:Y:S02]  /*14780*/  LDG.E.U8 R6, desc[UR18][R30.64+0xd8] ;  /* 0x0000d8121e067981 */ /* 0x000764000c1e1100 */
.L_x_250:
[----:B------:R-:W-:Y:S05]  /*14790*/  BSYNC B1 ;  /* 0x0000000000017941 */ /* 0x000fea0003800000 */
.L_x_249:
        /* <DEDUP_REMOVED lines=13> */
.L_x_252:
[----:B------:R-:W-:Y:S05]  /*14870*/  BSYNC B1 ;  /* 0x0000000000017941 */ /* 0x000fea0003800000 */
.L_x_251:
        /* <DEDUP_REMOVED lines=13> */
.L_x_254:
[----:B------:R-:W-:Y:S05]  /*14950*/  BSYNC B1 ;  /* 0x0000000000017941 */ /* 0x000fea0003800000 */
.L_x_253:
        /* <DEDUP_REMOVED lines=13> */
.L_x_256:
[----:B------:R-:W-:Y:S05]  /*14a30*/  BSYNC B1 ;  /* 0x0000000000017941 */ /* 0x000fea0003800000 */
.L_x_255:
        /* <DEDUP_REMOVED lines=13> */
.L_x_258:
[----:B------:R-:W-:Y:S05]  /*14b10*/  BSYNC B1 ;  /* 0x0000000000017941 */ /* 0x000fea0003800000 */
.L_x_257:
        /* <DEDUP_REMOVED lines=13> */
.L_x_260:
[----:B------:R-:W-:Y:S05]  /*14bf0*/  BSYNC B1 ;  /* 0x0000000000017941 */ /* 0x000fea0003800000 */
.L_x_259:
        /* <DEDUP_REMOVED lines=13> */
.L_x_262:
[----:B------:R-:W-:Y:S05]  /*14cd0*/  BSYNC B1 ;  /* 0x0000000000017941 */ /* 0x000fea0003800000 */
.L_x_261:
        /* <DEDUP_REMOVED lines=13> */
.L_x_264:
[----:B------:R-:W-:Y:S05]  /*14db0*/  BSYNC B1 ;  /* 0x0000000000017941 */ /* 0x000fea0003800000 */
.L_x_263:
        /* <DEDUP_REMOVED lines=13> */
.L_x_266:
[----:B------:R-:W-:Y:S05]  /*14e90*/  BSYNC B1 ;  /* 0x0000000000017941 */ /* 0x000fea0003800000 */
.L_x_265:
        /* <DEDUP_REMOVED lines=13> */
.L_x_268:
[----:B------:R-:W-:Y:S05]  /*14f70*/  BSYNC B1 ;  /* 0x0000000000017941 */ /* 0x000fea0003800000 */
.L_x_267:
        /* <DEDUP_REMOVED lines=13> */
.L_x_270:
[----:B------:R-:W-:Y:S05]  /*15050*/  BSYNC B1 ;  /* 0x0000000000017941 */ /* 0x000fea0003800000 */
.L_x_269:
        /* <DEDUP_REMOVED lines=13> */
.L_x_272:
[----:B------:R-:W-:Y:S05]  /*15130*/  BSYNC B1 ;  /* 0x0000000000017941 */ /* 0x000fea0003800000 */
.L_x_271:
        /* <DEDUP_REMOVED lines=13> */
.L_x_274:
[----:B------:R-:W-:Y:S05]  /*15210*/  BSYNC B1 ;  /* 0x0000000000017941 */ /* 0x000fea0003800000 */
.L_x_273:
        /* <DEDUP_REMOVED lines=13> */
.L_x_276:
[----:B------:R-:W-:Y:S05]  /*152f0*/  BSYNC B1 ;  /* 0x0000000000017941 */ /* 0x000fea0003800000 */
.L_x_275:
        /* <DEDUP_REMOVED lines=13> */
.L_x_278:
[----:B------:R-:W-:Y:S05]  /*153d0*/  BSYNC B1 ;  /* 0x0000000000017941 */ /* 0x000fea0003800000 */
.L_x_277:
        /* <DEDUP_REMOVED lines=13> */
.L_x_280:
[----:B------:R-:W-:Y:S05]  /*154b0*/  BSYNC B1 ;  /* 0x0000000000017941 */ /* 0x000fea0003800000 */
.L_x_279:
        /* <DEDUP_REMOVED lines=13> */
.L_x_282:
[----:B------:R-:W-:Y:S05]  /*15590*/  BSYNC B1 ;  /* 0x0000000000017941 */ /* 0x000fea0003800000 */
.L_x_281:
        /* <DEDUP_REMOVED lines=13> */
.L_x_284:
[----:B------:R-:W-:Y:S05]  /*15670*/  BSYNC B1 ;  /* 0x0000000000017941 */ /* 0x000fea0003800000 */
.L_x_283:
        /* <DEDUP_REMOVED lines=13> */
.L_x_286:
[----:B------:R-:W-:Y:S05]  /*15750*/  BSYNC B1 ;  /* 0x0000000000017941 */ /* 0x000fea0003800000 */
.L_x_285:
[----:B0-----:R-:W2:Y:S01]  /*15760*/  LDL.LU R3, [R1+0x250] ;  /* 0x0002500001037983 */ /* 0x001ea20000300800 */
[----:B-----5:R-:W-:Y:S01]  /*15770*/  LOP3.LUT R6, R6, 0xff, RZ, 0xc0, !PT ;  /* 0x000000ff06067812 */ /* 0x020fe200078ec0ff */
[----:B------:R-:W-:Y:S01]  /*15780*/  BSSY B1, `(.L_x_287) ;  /* 0x000000b000017945 */ /* 0x000fe20003800000 */
[----:B------:R-:W-:Y:S02]  /*15790*/  ISETP.LT.OR P1, PT, R0, 0xfa, !P1 ;  /* 0x000000fa0000780c */ /* 0x000fe40004f21670 */
[----:B------:R-:W-:Y:S02]  /*157a0*/  F2FP.F16.E5M2.UNPACK_B R6, R6 ;  /* 0x00000006ff06723e */ /* 0x000fe400020004ff */
[----:B------:R-:W-:-:S03]  /*157b0*/  PRMT R2, RZ, 0x7610, R2 ;  /* 0x00007610ff027816 */ /* 0x000fc60000000002 */
[----:B------:R-:W-:-:S05]  /*157c0*/  HADD2.F32 R6, -RZ, R6.H0_H0 ;  /* 0x20000006ff067230 */ /* 0x000fca0000004100 */
[----:B------:R-:W-:-:S04]  /*157d0*/  FMUL R6, R6, UR21 ;  /* 0x0000001506067c20 */ /* 0x000fc80008400000 */
[----:B--2---:R-:W-:-:S05]  /*157e0*/  FFMA R6, R3, UR20, R6 ;  /* 0x0000001403067c23 */ /* 0x004fca0008000006 */
[----:B------:R-:W-:-:S05]  /*157f0*/  F2FP.SATFINITE.E5M2.F32.PACK_AB_MERGE_C R3, RZ, R6, RZ ;  /* 0x00000006ff03723e */ /* 0x000fca00048060ff */
[----:B------:R0:W-:Y:S01]  /*15800*/  @!P2 STG.E.U8 desc[UR18][R24.64+0xf8], R3 ;  /* 0x0000f8031800a986 */ /* 0x0001e2000c101112 */
[----:B------:R-:W-:Y:S05]  /*15810*/  @P1 BRA `(.L_x_288) ;  /* 0x0000000000041947 */ /* 0x000fea0003800000 */
[----:B------:R2:W5:Y:S02]  /*15820*/  LDG.E.U8 R2, desc[UR18][R4.64+0xf9] ;  /* 0x0000f91204027981 */ /* 0x000564000c1e1100 */
.L_x_288:
[----:B------:R-:W-:Y:S05]  /*15830*/  BSYNC B1 ;  /* 0x0000000000017941 */ /* 0x000fea0003800000 */
.L_x_287:
[----:B------:R-:W2:Y:S01]  /*15840*/  LDL.LU R7, [R1+0x254] ;  /* 0x0002540001077983 */ /* 0x000ea20000300800 */
[----:B-----5:R-:W-:Y:S01]  /*15850*/  LOP3.LUT R2, R2, 0xff, RZ, 0xc0, !PT ;  /* 0x000000ff02027812 */ /* 0x020fe200078ec0ff */
[----:B------:R-:W-:Y:S01]  /*15860*/  BSSY B1, `(.L_x_289) ;  /* 0x0000013000017945 */ /* 0x000fe20003800000 */
[----:B--234-:R-:W-:Y:S02]  /*15870*/  IADD3 R5, P0, R33, 0x80, RZ ;  /* 0x0000008021057810 */ /* 0x01cfe40007f1e0ff */
[----:B------:R-:W-:-:S03]  /*15880*/  F2FP.F16.E5M2.UNPACK_B R2, R2 ;  /* 0x00000002ff02723e */ /* 0x000fc600020004ff */
[----:B0-----:R-:W-:Y:S01]  /*15890*/  IMAD.X R3, RZ, RZ, R35, P0 ;  /* 0x000000ffff037224 */ /* 0x001fe200000e0623 */
[----:B------:R-:W-:Y:S01]  /*158a0*/  ISETP.GE.AND P0, PT, R32, 0x81, PT ;  /* 0x000000812000780c */ /* 0x000fe20003f06270 */
[----:B------:R-:W-:Y:S02]  /*158b0*/  HADD2.F32 R2, -RZ, R2.H0_H0 ;  /* 0x20000002ff027230 */ /* 0x000fe40000004100 */
[----:B------:R-:W-:Y:S01]  /*158c0*/  IMAD R6, R3, UR6, RZ ;  /* 0x0000000603067c24 */ /* 0x000fe2000f8e02ff */
[----:B------:R-:W-:Y:S02]  /*158d0*/  ISETP.LT.OR P3, PT, R0, 0x1, !P0 ;  /* 0x000000010000780c */ /* 0x000fe40004761670 */
[----:B------:R-:W-:Y:S01]  /*158e0*/  FMUL R4, R2, UR21 ;  /* 0x0000001502047c20 */ /* 0x000fe20008400000 */
[----:B------:R-:W-:-:S04]  /*158f0*/  IMAD.WIDE.U32 R2, R5, UR6, R36 ;  /* 0x0000000605027c25 */ /* 0x000fc8000f8e0024 */
[----:B------:R-:W-:Y:S01]  /*15900*/  IMAD R5, R5, UR7, R6 ;  /* 0x0000000705057c24 */ /* 0x000fe2000f8e0206 */
[----:B------:R-:W-:-:S04]  /*15910*/  IADD3 R2, P2, R2, UR8, RZ ;  /* 0x0000000802027c10 */ /* 0x000fc8000ff5e0ff */
[----:B------:R-:W-:Y:S01]  /*15920*/  IADD3.X R3, R3, UR9, R5, P2, !PT ;  /* 0x0000000903037c10 */ /* 0x000fe200097fe405 */
[----:B------:R-:W-:-:S05]  /*15930*/  FFMA R4, R7, UR20, R4 ;  /* 0x0000001407047c23 */ /* 0x000fca0008000004 */
[----:B------:R-:W-:Y:S02]  /*15940*/  F2FP.SATFINITE.E5M2.F32.PACK_AB_MERGE_C R7, RZ, R4, RZ ;  /* 0x00000004ff07723e */ /* 0x000fe400048060ff */
[----:B------:R-:W-:-:S03]  /*15950*/  PRMT R4, RZ, 0x7610, R4 ;  /* 0x00007610ff047816 */ /* 0x000fc60000000004 */
[----:B------:R0:W-:Y:S01]  /*15960*/  @!P1 STG.E.U8 desc[UR18][R24.64+0xf9], R7 ;  /* 0x0000f90718009986 */ /* 0x0001e2000c101112 */
[----:B------:R-:W-:Y:S05]  /*15970*/  @P3 BRA `(.L_x_290) ;  /* 0x0000000000043947 */ /* 0x000fea0003800000 */
[----:B------:R2:W5:Y:S02]  /*15980*/  LDG.E.U8 R4, desc[UR18][R2.64] ;  /* 0x0000001202047981 */ /* 0x000564000c1e1100 */
.L_x_290:
[----:B------:R-:W-:Y:S05]  /*15990*/  BSYNC B1 ;  /* 0x0000000000017941 */ /* 0x000fea0003800000 */
.L_x_289:
[----:B------:R-:W3:Y:S01]  /*159a0*/  LDL.LU R5, [R1+0x258] ;  /* 0x0002580001057983 */ /* 0x000ee20000300800 */
        /* <DEDUP_REMOVED lines=12> */
.L_x_292:
[----:B------:R-:W-:Y:S05]  /*15a70*/  BSYNC B1 ;  /* 0x0000000000017941 */ /* 0x000fea0003800000 */
.L_x_291:
[----:B---3--:R-:W3:Y:S01]  /*15a80*/  LDL.LU R5, [R1+0x25c] ;  /* 0x00025c0001057983 */ /* 0x008ee20000300800 */
[----:B-----5:R-:W-:Y:S01]  /*15a90*/  LOP3.LUT R4, R4, 0xff, RZ, 0xc0, !PT ;  /* 0x000000ff04047812 */ /* 0x020fe200078ec0ff */
[----:B------:R-:W-:Y:S01]  /*15aa0*/  BSSY B1, `(.L_x_293) ;  /* 0x0000013000017945 */ /* 0x000fe20003800000 */
[----:B------:R-:W-:Y:S02]  /*15ab0*/  IADD3 R33, P1, R33, 0x88, RZ ;  /* 0x0000008821217810 */ /* 0x000fe40007f3e0ff */
[----:B------:R-:W-:Y:S02]  /*15ac0*/  F2FP.F16.E5M2.UNPACK_B R4, R4 ;  /* 0x00000004ff04723e */ /* 0x000fe400020004ff */
[----:B------:R-:W-:Y:S01]  /*15ad0*/  PRMT R6, RZ, 0x7610, R6 ;  /* 0x00007610ff067816 */ /* 0x000fe20000000006 */
[----:B------:R-:W-:Y:S01]  /*15ae0*/  IMAD.X R34, RZ, RZ, R35, P1 ;  /* 0x000000ffff227224 */ /* 0x000fe200008e0623 */
[----:B------:R-:W-:Y:S01]  /*15af0*/  ISETP.GE.AND P1, PT, R32, 0x89, PT ;  /* 0x000000892000780c */ /* 0x000fe20003f26270 */
[----:B------:R-:W-:-:S02]  /*15b00*/  HADD2.F32 R4, -RZ, R4.H0_H0 ;  /* 0x20000004ff047230 */ /* 0x000fc40000004100 */
[----:B------:R-:W-:Y:S01]  /*15b10*/  IMAD R34, R34, UR6, RZ ;  /* 0x0000000622227c24 */ /* 0x000fe2000f8e02ff */
[----:B------:R-:W-:Y:S01]  /*15b20*/  ISETP.LT.OR P5, PT, R0, 0x1, !P1 ;  /* 0x000000010000780c */ /* 0x000fe20004fa1670 */
[----:B------:R-:W-:-:S04]  /*15b30*/  IMAD.WIDE.U32 R36, R33, UR6, R36 ;  /* 0x0000000621247c25 */ /* 0x000fc8000f8e0024 */
[----:B------:R-:W-:Y:S01]  /*15b40*/  FMUL R4, R4, UR21 ;  /* 0x0000001504047c20 */ /* 0x000fe20008400000 */
[----:B------:R-:W-:-:S03]  /*15b50*/  IMAD R33, R33, UR7, R34 ;  /* 0x0000000721217c24 */ /* 0x000fc6000f8e0222 */
[----:B---3--:R-:W-:Y:S01]  /*15b60*/  FFMA R5, R5, UR20, R4 ;  /* 0x0000001405057c23 */ /* 0x008fe20008000004 */
[----:B------:R-:W-:-:S04]  /*15b70*/  IADD3 R4, P3, R36, UR8, RZ ;  /* 0x0000000824047c10 */ /* 0x000fc8000ff7e0ff */
[----:B0-----:R-:W-:Y:S02]  /*15b80*/  F2FP.SATFINITE.E5M2.F32.PACK_AB_MERGE_C R7, RZ, R5, RZ ;  /* 0x00000005ff07723e */ /* 0x001fe400048060ff */
[----:B------:R-:W-:-:S03]  /*15b90*/  IADD3.X R5, R37, UR9, R33, P3, !PT ;  /* 0x0000000925057c10 */ /* 0x000fc60009ffe421 */
[----:B------:R0:W-:Y:S01]  /*15ba0*/  @!P2 STG.E.U8 desc[UR18][R28.64+0x1], R7 ;  /* 0x000001071c00a986 */ /* 0x0001e2000c101112 */
[----:B------:R-:W-:Y:S05]  /*15bb0*/  @P5 BRA `(.L_x_294) ;  /* 0x0000000000045947 */ /* 0x000fea0003800000 */
[----:B------:R3:W5:Y:S02]  /*15bc0*/  LDG.E.U8 R6, desc[UR18][R4.64] ;  /* 0x0000001204067981 */ /* 0x000764000c1e1100 */
.L_x_294:
[----:B------:R-:W-:Y:S05]  /*15bd0*/  BSYNC B1 ;  /* 0x0000000000017941 */ /* 0x000fea0003800000 */
.L_x_293:
        /* <DEDUP_REMOVED lines=13> */
.L_x_296:
[----:B------:R-:W-:Y:S05]  /*15cb0*/  BSYNC B1 ;  /* 0x0000000000017941 */ /* 0x000fea0003800000 */
.L_x_295:
        /* <DEDUP_REMOVED lines=13> */
.L_x_298:
[----:B------:R-:W-:Y:S05]  /*15d90*/  BSYNC B1 ;  /* 0x0000000000017941 */ /* 0x000fea0003800000 */
.L_x_297:
        /* <DEDUP_REMOVED lines=13> */
.L_x_300:
[----:B------:R-:W-:Y:S05]  /*15e70*/  BSYNC B1 ;  /* 0x0000000000017941 */ /* 0x000fea0003800000 */
.L_x_299:
        /* <DEDUP_REMOVED lines=13> */
.L_x_302:
[----:B------:R-:W-:Y:S05]  /*15f50*/  BSYNC B1 ;  /* 0x0000000000017941 */ /* 0x000fea0003800000 */
.L_x_301:
        /* <DEDUP_REMOVED lines=13> */
.L_x_304:
[----:B------:R-:W-:Y:S05]  /*16030*/  BSYNC B1 ;  /* 0x0000000000017941 */ /* 0x000fea0003800000 */
.L_x_303:
        /* <DEDUP_REMOVED lines=13> */
.L_x_306:
[----:B------:R-:W-:Y:S05]  /*16110*/  BSYNC B1 ;  /* 0x0000000000017941 */ /* 0x000fea0003800000 */
.L_x_305:
        /* <DEDUP_REMOVED lines=13> */
.L_x_308:
[----:B------:R-:W-:Y:S05]  /*161f0*/  BSYNC B1 ;  /* 0x0000000000017941 */ /* 0x000fea0003800000 */
.L_x_307:
        /* <DEDUP_REMOVED lines=13> */
.L_x_310:
[----:B------:R-:W-:Y:S05]  /*162d0*/  BSYNC B1 ;  /* 0x0000000000017941 */ /* 0x000fea0003800000 */
.L_x_309:
        /* <DEDUP_REMOVED lines=13> */
.L_x_312:
[----:B------:R-:W-:Y:S05]  /*163b0*/  BSYNC B1 ;  /* 0x0000000000017941 */ /* 0x000fea0003800000 */
.L_x_311:
        /* <DEDUP_REMOVED lines=13> */
.L_x_314:
[----:B------:R-:W-:Y:S05]  /*16490*/  BSYNC B1 ;  /* 0x0000000000017941 */ /* 0x000fea0003800000 */
.L_x_313:
        /* <DEDUP_REMOVED lines=13> */
.L_x_316:
[----:B------:R-:W-:Y:S05]  /*16570*/  BSYNC B1 ;  /* 0x0000000000017941 */ /* 0x000fea0003800000 */
.L_x_315:
        /* <DEDUP_REMOVED lines=13> */
.L_x_318:
[----:B------:R-:W-:Y:S05]  /*16650*/  BSYNC B1 ;  /* 0x0000000000017941 */ /* 0x000fea0003800000 */
.L_x_317:
        /* <DEDUP_REMOVED lines=13> */
.L_x_320:
[----:B------:R-:W-:Y:S05]  /*16730*/  BSYNC B1 ;  /* 0x0000000000017941 */ /* 0x000fea0003800000 */
.L_x_319:
        /* <DEDUP_REMOVED lines=13> */
.L_x_322:
[----:B------:R-:W-:Y:S05]  /*16810*/  BSYNC B1 ;  /* 0x0000000000017941 */ /* 0x000fea0003800000 */
.L_x_321:
        /* <DEDUP_REMOVED lines=13> */
.L_x_324:
[----:B------:R-:W-:Y:S05]  /*168f0*/  BSYNC B1 ;  /* 0x0000000000017941 */ /* 0x000fea0003800000 */
.L_x_323:
        /* <DEDUP_REMOVED lines=13> */
.L_x_326:
[----:B------:R-:W-:Y:S05]  /*169d0*/  BSYNC B1 ;  /* 0x0000000000017941 */ /* 0x000fea0003800000 */
.L_x_325:
        /* <DEDUP_REMOVED lines=13> */
.L_x_328:
[----:B------:R-:W-:Y:S05]  /*16ab0*/  BSYNC B1 ;  /* 0x0000000000017941 */ /* 0x000fea0003800000 */
.L_x_327:
        /* <DEDUP_REMOVED lines=13> */
.L_x_330:
[----:B------:R-:W-:Y:S05]  /*16b90*/  BSYNC B1 ;  /* 0x0000000000017941 */ /* 0x000fea0003800000 */
.L_x_329:
        /* <DEDUP_REMOVED lines=13> */
.L_x_332:
[----:B------:R-:W-:Y:S05]  /*16c70*/  BSYNC B1 ;  /* 0x0000000000017941 */ /* 0x000fea0003800000 */
.L_x_331:
        /* <DEDUP_REMOVED lines=13> */
.L_x_334:
[----:B------:R-:W-:Y:S05]  /*16d50*/  BSYNC B1 ;  /* 0x0000000000017941 */ /* 0x000fea0003800000 */
.L_x_333:
        /* <DEDUP_REMOVED lines=13> */
.L_x_336:
[----:B------:R-:W-:Y:S05]  /*16e30*/  BSYNC B1 ;  /* 0x0000000000017941 */ /* 0x000fea0003800000 */
.L_x_335:
        /* <DEDUP_REMOVED lines=13> */
.L_x_338:
[----:B------:R-:W-:Y:S05]  /*16f10*/  BSYNC B1 ;  /* 0x0000000000017941 */ /* 0x000fea0003800000 */
.L_x_337:
        /* <DEDUP_REMOVED lines=13> */
.L_x_340:
[----:B------:R-:W-:Y:S05]  /*16ff0*/  BSYNC B1 ;  /* 0x0000000000017941 */ /* 0x000fea0003800000 */
.L_x_339:
        /* <DEDUP_REMOVED lines=13> */
.L_x_342:
[----:B------:R-:W-:Y:S05]  /*170d0*/  BSYNC B1 ;  /* 0x0000000000017941 */ /* 0x000fea0003800000 */
.L_x_341:
        /* <DEDUP_REMOVED lines=13> */
.L_x_344:
[----:B------:R-:W-:Y:S05]  /*171b0*/  BSYNC B1 ;  /* 0x0000000000017941 */ /* 0x000fea0003800000 */
.L_x_343:
        /* <DEDUP_REMOVED lines=13> */
.L_x_346:
[----:B------:R-:W-:Y:S05]  /*17290*/  BSYNC B1 ;  /* 0x0000000000017941 */ /* 0x000fea0003800000 */
.L_x_345:
        /* <DEDUP_REMOVED lines=13> */
.L_x_348:
[----:B------:R-:W-:Y:S05]  /*17370*/  BSYNC B1 ;  /* 0x0000000000017941 */ /* 0x000fea0003800000 */
.L_x_347:
        /* <DEDUP_REMOVED lines=13> */
.L_x_350:
[----:B------:R-:W-:Y:S05]  /*17450*/  BSYNC B1 ;  /* 0x0000000000017941 */ /* 0x000fea0003800000 */
.L_x_349:
        /* <DEDUP_REMOVED lines=13> */
.L_x_352:
[----:B------:R-:W-:Y:S05]  /*17530*/  BSYNC B1 ;  /* 0x0000000000017941 */ /* 0x000fea0003800000 */
.L_x_351:
        /* <DEDUP_REMOVED lines=13> */
.L_x_354:
[----:B------:R-:W-:Y:S05]  /*17610*/  BSYNC B1 ;  /* 0x0000000000017941 */ /* 0x000fea0003800000 */
.L_x_353:
        /* <DEDUP_REMOVED lines=13> */
.L_x_356:
[----:B------:R-:W-:Y:S05]  /*176f0*/  BSYNC B1 ;  /* 0x0000000000017941 */ /* 0x000fea0003800000 */
.L_x_355:
        /* <DEDUP_REMOVED lines=13> */
.L_x_358:
[----:B------:R-:W-:Y:S05]  /*177d0*/  BSYNC B1 ;  /* 0x0000000000017941 */ /* 0x000fea0003800000 */
.L_x_357:
        /* <DEDUP_REMOVED lines=13> */
.L_x_360:
[----:B------:R-:W-:Y:S05]  /*178b0*/  BSYNC B1 ;  /* 0x0000000000017941 */ /* 0x000fea0003800000 */
.L_x_359:
        /* <DEDUP_REMOVED lines=13> */
.L_x_362:
[----:B------:R-:W-:Y:S05]  /*17990*/  BSYNC B1 ;  /* 0x0000000000017941 */ /* 0x000fea0003800000 */
.L_x_361:
        /* <DEDUP_REMOVED lines=13> */
.L_x_364:
[----:B------:R-:W-:Y:S05]  /*17a70*/  BSYNC B1 ;  /* 0x0000000000017941 */ /* 0x000fea0003800000 */
.L_x_363:
        /* <DEDUP_REMOVED lines=13> */
.L_x_366:
[----:B------:R-:W-:Y:S05]  /*17b50*/  BSYNC B1 ;  /* 0x0000000000017941 */ /* 0x000fea0003800000 */
.L_x_365:
        /* <DEDUP_REMOVED lines=13> */
.L_x_368:
[----:B------:R-:W-:Y:S05]  /*17c30*/  BSYNC B1 ;  /* 0x0000000000017941 */ /* 0x000fea0003800000 */
.L_x_367:
        /* <DEDUP_REMOVED lines=13> */
.L_x_370:
[----:B------:R-:W-:Y:S05]  /*17d10*/  BSYNC B1 ;  /* 0x0000000000017941 */ /* 0x000fea0003800000 */
.L_x_369:
        /* <DEDUP_REMOVED lines=13> */
.L_x_372:
[----:B------:R-:W-:Y:S05]  /*17df0*/  BSYNC B1 ;  /* 0x0000000000017941 */ /* 0x000fea0003800000 */
.L_x_371:
        /* <DEDUP_REMOVED lines=13> */
.L_x_374:
[----:B------:R-:W-:Y:S05]  /*17ed0*/  BSYNC B1 ;  /* 0x0000000000017941 */ /* 0x000fea0003800000 */
.L_x_373:
        /* <DEDUP_REMOVED lines=13> */
.L_x_376:
[----:B------:R-:W-:Y:S05]  /*17fb0*/  BSYNC B1 ;  /* 0x0000000000017941 */ /* 0x000fea0003800000 */
.L_x_375:
        /* <DEDUP_REMOVED lines=13> */
.L_x_378:
[----:B------:R-:W-:Y:S05]  /*18090*/  BSYNC B1 ;  /* 0x0000000000017941 */ /* 0x000fea0003800000 */
.L_x_377:
        /* <DEDUP_REMOVED lines=13> */
.L_x_380:
[----:B------:R-:W-:Y:S05]  /*18170*/  BSYNC B1 ;  /* 0x0000000000017941 */ /* 0x000fea0003800000 */
.L_x_379:
        /* <DEDUP_REMOVED lines=13> */
.L_x_382:
[----:B------:R-:W-:Y:S05]  /*18250*/  BSYNC B1 ;  /* 0x0000000000017941 */ /* 0x000fea0003800000 */
.L_x_381:
        /* <DEDUP_REMOVED lines=13> */
.L_x_384:
[----:B------:R-:W-:Y:S05]  /*18330*/  BSYNC B1 ;  /* 0x0000000000017941 */ /* 0x000fea0003800000 */
.L_x_383:
        /* <DEDUP_REMOVED lines=13> */
.L_x_386:
[----:B------:R-:W-:Y:S05]  /*18410*/  BSYNC B1 ;  /* 0x0000000000017941 */ /* 0x000fea0003800000 */
.L_x_385:
        /* <DEDUP_REMOVED lines=13> */
.L_x_388:
[----:B------:R-:W-:Y:S05]  /*184f0*/  BSYNC B1 ;  /* 0x0000000000017941 */ /* 0x000fea0003800000 */
.L_x_387:
        /* <DEDUP_REMOVED lines=13> */
.L_x_390:
[----:B------:R-:W-:Y:S05]  /*185d0*/  BSYNC B1 ;  /* 0x0000000000017941 */ /* 0x000fea0003800000 */
.L_x_389:
        /* <DEDUP_REMOVED lines=13> */
.L_x_392:
[----:B------:R-:W-:Y:S05]  /*186b0*/  BSYNC B1 ;  /* 0x0000000000017941 */ /* 0x000fea0003800000 */
.L_x_391:
        /* <DEDUP_REMOVED lines=13> */
.L_x_394:
[----:B------:R-:W-:Y:S05]  /*18790*/  BSYNC B1 ;  /* 0x0000000000017941 */ /* 0x000fea0003800000 */
.L_x_393:
        /* <DEDUP_REMOVED lines=13> */
.L_x_396:
[----:B------:R-:W-:Y:S05]  /*18870*/  BSYNC B1 ;  /* 0x0000000000017941 */ /* 0x000fea0003800000 */
.L_x_395:
        /* <DEDUP_REMOVED lines=13> */
.L_x_398:
[----:B------:R-:W-:Y:S05]  /*18950*/  BSYNC B1 ;  /* 0x0000000000017941 */ /* 0x000fea0003800000 */
.L_x_397:
        /* <DEDUP_REMOVED lines=13> */
.L_x_400:
[----:B------:R-:W-:Y:S05]  /*18a30*/  BSYNC B1 ;  /* 0x0000000000017941 */ /* 0x000fea0003800000 */
.L_x_399:
        /* <DEDUP_REMOVED lines=13> */
.L_x_402:
[----:B------:R-:W-:Y:S05]  /*18b10*/  BSYNC B1 ;  /* 0x0000000000017941 */ /* 0x000fea0003800000 */
.L_x_401:
        /* <DEDUP_REMOVED lines=13> */
.L_x_404:
[----:B------:R-:W-:Y:S05]  /*18bf0*/  BSYNC B1 ;  /* 0x0000000000017941 */ /* 0x000fea0003800000 */
.L_x_403:
        /* <DEDUP_REMOVED lines=13> */
.L_x_406:
[----:B------:R-:W-:Y:S05]  /*18cd0*/  BSYNC B1 ;  /* 0x0000000000017941 */ /* 0x000fea0003800000 */
.L_x_405:
        /* <DEDUP_REMOVED lines=13> */
.L_x_408:
[----:B------:R-:W-:Y:S05]  /*18db0*/  BSYNC B1 ;  /* 0x0000000000017941 */ /* 0x000fea0003800000 */
.L_x_407:
        /* <DEDUP_REMOVED lines=13> */
.L_x_410:
[----:B------:R-:W-:Y:S05]  /*18e90*/  BSYNC B1 ;  /* 0x0000000000017941 */ /* 0x000fea0003800000 */
.L_x_409:
        /* <DEDUP_REMOVED lines=13> */
.L_x_412:
[----:B------:R-:W-:Y:S05]  /*18f70*/  BSYNC B1 ;  /* 0x0000000000017941 */ /* 0x000fea0003800000 */
.L_x_411:
        /* <DEDUP_REMOVED lines=13> */
.L_x_414:
[----:B------:R-:W-:Y:S05]  /*19050*/  BSYNC B1 ;  /* 0x0000000000017941 */ /* 0x000fea0003800000 */
.L_x_413:
        /* <DEDUP_REMOVED lines=13> */
.L_x_416:
[----:B------:R-:W-:Y:S05]  /*19130*/  BSYNC B1 ;  /* 0x0000000000017941 */ /* 0x000fea0003800000 */
.L_x_415:
        /* <DEDUP_REMOVED lines=13> */
.L_x_418:
[----:B------:R-:W-:Y:S05]  /*19210*/  BSYNC B1 ;  /* 0x0000000000017941 */ /* 0x000fea0003800000 */
.L_x_417:
        /* <DEDUP_REMOVED lines=13> */
.L_x_420:
[----:B------:R-:W-:Y:S05]  /*192f0*/  BSYNC B1 ;  /* 0x0000000000017941 */ /* 0x000fea0003800000 */
.L_x_419:
        /* <DEDUP_REMOVED lines=13> */
.L_x_422:
[----:B------:R-:W-:Y:S05]  /*193d0*/  BSYNC B1 ;  /* 0x0000000000017941 */ /* 0x000fea0003800000 */
.L_x_421:
        /* <DEDUP_REMOVED lines=13> */
.L_x_424:
[----:B------:R-:W-:Y:S05]  /*194b0*/  BSYNC B1 ;  /* 0x0000000000017941 */ /* 0x000fea0003800000 */
.L_x_423:
        /* <DEDUP_REMOVED lines=13> */
.L_x_426:
[----:B------:R-:W-:Y:S05]  /*19590*/  BSYNC B1 ;  /* 0x0000000000017941 */ /* 0x000fea0003800000 */
.L_x_425:
        /* <DEDUP_REMOVED lines=13> */
.L_x_428:
[----:B------:R-:W-:Y:S05]  /*19670*/  BSYNC B1 ;  /* 0x0000000000017941 */ /* 0x000fea0003800000 */
.L_x_427:
        /* <DEDUP_REMOVED lines=13> */
.L_x_430:
[----:B------:R-:W-:Y:S05]  /*19750*/  BSYNC B1 ;  /* 0x0000000000017941 */ /* 0x000fea0003800000 */
.L_x_429:
        /* <DEDUP_REMOVED lines=13> */
.L_x_432:
[----:B------:R-:W-:Y:S05]  /*19830*/  BSYNC B1 ;  /* 0x0000000000017941 */ /* 0x000fea0003800000 */
.L_x_431:
        /* <DEDUP_REMOVED lines=13> */
.L_x_434:
[----:B------:R-:W-:Y:S05]  /*19910*/  BSYNC B1 ;  /* 0x0000000000017941 */ /* 0x000fea0003800000 */
.L_x_433:
        /* <DEDUP_REMOVED lines=13> */
.L_x_436:
[----:B------:R-:W-:Y:S05]  /*199f0*/  BSYNC B1 ;  /* 0x0000000000017941 */ /* 0x000fea0003800000 */
.L_x_435:
        /* <DEDUP_REMOVED lines=13> */
.L_x_438:
[----:B------:R-:W-:Y:S05]  /*19ad0*/  BSYNC B1 ;  /* 0x0000000000017941 */ /* 0x000fea0003800000 */
.L_x_437:
        /* <DEDUP_REMOVED lines=13> */
.L_x_440:
[----:B------:R-:W-:Y:S05]  /*19bb0*/  BSYNC B1 ;  /* 0x0000000000017941 */ /* 0x000fea0003800000 */
.L_x_439:
        /* <DEDUP_REMOVED lines=13> */
.L_x_442:
[----:B------:R-:W-:Y:S05]  /*19c90*/  BSYNC B1 ;  /* 0x0000000000017941 */ /* 0x000fea0003800000 */
.L_x_441:
        /* <DEDUP_REMOVED lines=13> */
.L_x_444:
[----:B------:R-:W-:Y:S05]  /*19d70*/  BSYNC B1 ;  /* 0x0000000000017941 */ /* 0x000fea0003800000 */
.L_x_443:
        /* <DEDUP_REMOVED lines=13> */
.L_x_446:
[----:B------:R-:W-:Y:S05]  /*19e50*/  BSYNC B1 ;  /* 0x0000000000017941 */ /* 0x000fea0003800000 */
.L_x_445:
        /* <DEDUP_REMOVED lines=13> */
.L_x_448:
[----:B------:R-:W-:Y:S05]  /*19f30*/  BSYNC B1 ;  /* 0x0000000000017941 */ /* 0x000fea0003800000 */
.L_x_447:
        /* <DEDUP_REMOVED lines=13> */
.L_x_450:
[----:B------:R-:W-:Y:S05]  /*1a010*/  BSYNC B1 ;  /* 0x0000000000017941 */ /* 0x000fea0003800000 */
.L_x_449:
        /* <DEDUP_REMOVED lines=13> */
.L_x_452:
[----:B------:R-:W-:Y:S05]  /*1a0f0*/  BSYNC B1 ;  /* 0x0000000000017941 */ /* 0x000fea0003800000 */
.L_x_451:
        /* <DEDUP_REMOVED lines=13> */
.L_x_454:
[----:B------:R-:W-:Y:S05]  /*1a1d0*/  BSYNC B1 ;  /* 0x0000000000017941 */ /* 0x000fea0003800000 */
.L_x_453:
        /* <DEDUP_REMOVED lines=13> */
.L_x_456:
[----:B------:R-:W-:Y:S05]  /*1a2b0*/  BSYNC B1 ;  /* 0x0000000000017941 */ /* 0x000fea0003800000 */
.L_x_455:
        /* <DEDUP_REMOVED lines=13> */
.L_x_458:
[----:B------:R-:W-:Y:S05]  /*1a390*/  BSYNC B1 ;  /* 0x0000000000017941 */ /* 0x000fea0003800000 */
.L_x_457:
        /* <DEDUP_REMOVED lines=13> */
.L_x_460:
[----:B------:R-:W-:Y:S05]  /*1a470*/  BSYNC B1 ;  /* 0x0000000000017941 */ /* 0x000fea0003800000 */
.L_x_459:
        /* <DEDUP_REMOVED lines=13> */
.L_x_462:
[----:B------:R-:W-:Y:S05]  /*1a550*/  BSYNC B1 ;  /* 0x0000000000017941 */ /* 0x000fea0003800000 */
.L_x_461:
        /* <DEDUP_REMOVED lines=13> */
.L_x_464:
[----:B------:R-:W-:Y:S05]  /*1a630*/  BSYNC B1 ;  /* 0x0000000000017941 */ /* 0x000fea0003800000 */
.L_x_463:
        /* <DEDUP_REMOVED lines=13> */
.L_x_466:
[----:B------:R-:W-:Y:S05]  /*1a710*/  BSYNC B1 ;  /* 0x0000000000017941 */ /* 0x000fea0003800000 */
.L_x_465:
        /* <DEDUP_REMOVED lines=13> */
.L_x_468:
[----:B------:R-:W-:Y:S05]  /*1a7f0*/  BSYNC B1 ;  /* 0x0000000000017941 */ /* 0x000fea0003800000 */
.L_x_467:
        /* <DEDUP_REMOVED lines=13> */
.L_x_470:
[----:B------:R-:W-:Y:S05]  /*1a8d0*/  BSYNC B1 ;  /* 0x0000000000017941 */ /* 0x000fea0003800000 */
.L_x_469:
        /* <DEDUP_REMOVED lines=13> */
.L_x_472:
[----:B------:R-:W-:Y:S05]  /*1a9b0*/  BSYNC B1 ;  /* 0x0000000000017941 */ /* 0x000fea0003800000 */
.L_x_471:
        /* <DEDUP_REMOVED lines=13> */
.L_x_474:
[----:B------:R-:W-:Y:S05]  /*1aa90*/  BSYNC B1 ;  /* 0x0000000000017941 */ /* 0x000fea0003800000 */
.L_x_473:
        /* <DEDUP_REMOVED lines=13> */
.L_x_476:
[----:B------:R-:W-:Y:S05]  /*1ab70*/  BSYNC B1 ;  /* 0x0000000000017941 */ /* 0x000fea0003800000 */
.L_x_475:
        /* <DEDUP_REMOVED lines=13> */
.L_x_478:
[----:B------:R-:W-:Y:S05]  /*1ac50*/  BSYNC B1 ;  /* 0x0000000000017941 */ /* 0x000fea0003800000 */
.L_x_477:
        /* <DEDUP_REMOVED lines=13> */
.L_x_480:
[----:B------:R-:W-:Y:S05]  /*1ad30*/  BSYNC B1 ;  /* 0x0000000000017941 */ /* 0x000fea0003800000 */
.L_x_479:
        /* <DEDUP_REMOVED lines=13> */
.L_x_482:
[----:B------:R-:W-:Y:S05]  /*1ae10*/  BSYNC B1 ;  /* 0x0000000000017941 */ /* 0x000fea0003800000 */
.L_x_481:
        /* <DEDUP_REMOVED lines=13> */
.L_x_484:
[----:B------:R-:W-:Y:S05]  /*1aef0*/  BSYNC B1 ;  /* 0x0000000000017941 */ /* 0x000fea0003800000 */
.L_x_483:
        /* <DEDUP_REMOVED lines=13> */
.L_x_486:
[----:B------:R-:W-:Y:S05]  /*1afd0*/  BSYNC B1 ;  /* 0x0000000000017941 */ /* 0x000fea0003800000 */
.L_x_485:
        /* <DEDUP_REMOVED lines=13> */
.L_x_488:
[----:B------:R-:W-:Y:S05]  /*1b0b0*/  BSYNC B1 ;  /* 0x0000000000017941 */ /* 0x000fea0003800000 */
.L_x_487:
        /* <DEDUP_REMOVED lines=13> */
.L_x_490:
[----:B------:R-:W-:Y:S05]  /*1b190*/  BSYNC B1 ;  /* 0x0000000000017941 */ /* 0x000fea0003800000 */
.L_x_489:
        /* <DEDUP_REMOVED lines=13> */
.L_x_492:
[----:B------:R-:W-:Y:S05]  /*1b270*/  BSYNC B1 ;  /* 0x0000000000017941 */ /* 0x000fea0003800000 */
.L_x_491:
        /* <DEDUP_REMOVED lines=13> */
.L_x_494:
[----:B------:R-:W-:Y:S05]  /*1b350*/  BSYNC B1 ;  /* 0x0000000000017941 */ /* 0x000fea0003800000 */
.L_x_493:
        /* <DEDUP_REMOVED lines=13> */
.L_x_496:
[----:B------:R-:W-:Y:S05]  /*1b430*/  BSYNC B1 ;  /* 0x0000000000017941 */ /* 0x000fea0003800000 */
.L_x_495:
        /* <DEDUP_REMOVED lines=13> */
.L_x_498:
[----:B------:R-:W-:Y:S05]  /*1b510*/  BSYNC B1 ;  /* 0x0000000000017941 */ /* 0x000fea0003800000 */
.L_x_497:
        /* <DEDUP_REMOVED lines=13> */
.L_x_500:
[----:B------:R-:W-:Y:S05]  /*1b5f0*/  BSYNC B1 ;  /* 0x0000000000017941 */ /* 0x000fea0003800000 */
.L_x_499:
        /* <DEDUP_REMOVED lines=13> */
.L_x_502:
[----:B------:R-:W-:Y:S05]  /*1b6d0*/  BSYNC B1 ;  /* 0x0000000000017941 */ /* 0x000fea0003800000 */
.L_x_501:
        /* <DEDUP_REMOVED lines=13> */
.L_x_504:
[----:B------:R-:W-:Y:S05]  /*1b7b0*/  BSYNC B1 ;  /* 0x0000000000017941 */ /* 0x000fea0003800000 */
.L_x_503:
        /* <DEDUP_REMOVED lines=13> */
.L_x_506:
[----:B------:R-:W-:Y:S05]  /*1b890*/  BSYNC B1 ;  /* 0x0000000000017941 */ /* 0x000fea0003800000 */
.L_x_505:
        /* <DEDUP_REMOVED lines=13> */
.L_x_508:
[----:B------:R-:W-:Y:S05]  /*1b970*/  BSYNC B1 ;  /* 0x0000000000017941 */ /* 0x000fea0003800000 */
.L_x_507:
        /* <DEDUP_REMOVED lines=13> */
.L_x_510:
[----:B------:R-:W-:Y:S05]  /*1ba50*/  BSYNC B1 ;  /* 0x0000000000017941 */ /* 0x000fea0003800000 */
.L_x_509:
        /* <DEDUP_REMOVED lines=13> */
.L_x_512:
[----:B------:R-:W-:Y:S05]  /*1bb30*/  BSYNC B1 ;  /* 0x0000000000017941 */ /* 0x000fea0003800000 */
.L_x_511:
        /* <DEDUP_REMOVED lines=13> */
.L_x_514:
[----:B------:R-:W-:Y:S05]  /*1bc10*/  BSYNC B1 ;  /* 0x0000000000017941 */ /* 0x000fea0003800000 */
.L_x_513:
        /* <DEDUP_REMOVED lines=13> */
.L_x_516:
[----:B------:R-:W-:Y:S05]  /*1bcf0*/  BSYNC B1 ;  /* 0x0000000000017941 */ /* 0x000fea0003800000 */
.L_x_515:
        /* <DEDUP_REMOVED lines=13> */
.L_x_518:
[----:B------:R-:W-:Y:S05]  /*1bdd0*/  BSYNC B1 ;  /* 0x0000000000017941 */ /* 0x000fea0003800000 */
.L_x_517:
        /* <DEDUP_REMOVED lines=13> */
.L_x_520:
[----:B------:R-:W-:Y:S05]  /*1beb0*/  BSYNC B1 ;  /* 0x0000000000017941 */ /* 0x000fea0003800000 */
.L_x_519:
        /* <DEDUP_REMOVED lines=13> */
.L_x_522:
[----:B------:R-:W-:Y:S05]  /*1bf90*/  BSYNC B1 ;  /* 0x0000000000017941 */ /* 0x000fea0003800000 */
.L_x_521:
        /* <DEDUP_REMOVED lines=13> */
.L_x_524:
[----:B------:R-:W-:Y:S05]  /*1c070*/  BSYNC B1 ;  /* 0x0000000000017941 */ /* 0x000fea0003800000 */
.L_x_523:
        /* <DEDUP_REMOVED lines=13> */
.L_x_526:
[----:B------:R-:W-:Y:S05]  /*1c150*/  BSYNC B1 ;  /* 0x0000000000017941 */ /* 0x000fea0003800000 */
.L_x_525:
        /* <DEDUP_REMOVED lines=13> */
.L_x_528:
[----:B------:R-:W-:Y:S05]  /*1c230*/  BSYNC B1 ;  /* 0x0000000000017941 */ /* 0x000fea0003800000 */
.L_x_527:
        /* <DEDUP_REMOVED lines=13> */
.L_x_530:
[----:B------:R-:W-:Y:S05]  /*1c310*/  BSYNC B1 ;  /* 0x0000000000017941 */ /* 0x000fea0003800000 */
.L_x_529:
        /* <DEDUP_REMOVED lines=13> */
.L_x_532:
[----:B------:R-:W-:Y:S05]  /*1c3f0*/  BSYNC B1 ;  /* 0x0000000000017941 */ /* 0x000fea0003800000 */
.L_x_531:
        /* <DEDUP_REMOVED lines=13> */
.L_x_534:
[----:B------:R-:W-:Y:S05]  /*1c4d0*/  BSYNC B1 ;  /* 0x0000000000017941 */ /* 0x000fea0003800000 */
.L_x_533:
        /* <DEDUP_REMOVED lines=13> */
.L_x_536:
[----:B------:R-:W-:Y:S05]  /*1c5b0*/  BSYNC B1 ;  /* 0x0000000000017941 */ /* 0x000fea0003800000 */
.L_x_535:
        /* <DEDUP_REMOVED lines=13> */
.L_x_538:
[----:B------:R-:W-:Y:S05]  /*1c690*/  BSYNC B1 ;  /* 0x0000000000017941 */ /* 0x000fea0003800000 */
.L_x_537:
        /* <DEDUP_REMOVED lines=13> */
.L_x_540:
[----:B------:R-:W-:Y:S05]  /*1c770*/  BSYNC B1 ;  /* 0x0000000000017941 */ /* 0x000fea0003800000 */
.L_x_539:
[----:B--234-:R-:W2:Y:S01]  /*1c780*/  LDL.LU R3, [R1+0x44c] ;  /* 0x00044c0001037983 */ /* 0x01cea20000300800 */
        /* <DEDUP_REMOVED lines=12> */
.L_x_542:
[----:B------:R-:W-:Y:S05]  /*1c850*/  BSYNC B1 ;  /* 0x0000000000017941 */ /* 0x000fea0003800000 */
.L_x_541:
[----:B--2---:R-:W2:Y:S01]  /*1c860*/  LDL.LU R3, [R1+0x450] ;  /* 0x0004500001037983 */ /* 0x004ea20000300800 */
        /* <DEDUP_REMOVED lines=12> */
.L_x_544:
[----:B------:R-:W-:Y:S05]  /*1c930*/  BSYNC B1 ;  /* 0x0000000000017941 */ /* 0x000fea0003800000 */
.L_x_543:
[----:B------:R-:W-:Y:S05]  /*1c940*/  @P1 BRA `(.L_x_545) ;  /* 0x00000048008c1947 */ /* 0x000fea0003800000 */
[----:B------:R-:W2:Y:S01]  /*1c950*/  LDL.LU R2, [R1+0x454] ;  /* 0x0004540001027983 */ /* 0x000ea20000300800 */
[----:B-----5:R-:W-:-:S04]  /*1c960*/  LOP3.LUT R0, R0, 0xff, RZ, 0xc0, !PT ;  /* 0x000000ff00007812 */ /* 0x020fc800078ec0ff */
[----:B------:R-:W-:-:S05]  /*1c970*/  F2FP.F16.E5M2.UNPACK_B R0, R0 ;  /* 0x00000000ff00723e */ /* 0x000fca00020004ff */
[----:B------:R-:W-:-:S05]  /*1c980*/  HADD2.F32 R0, -RZ, R0.H0_H0 ;  /* 0x20000000ff007230 */ /* 0x000fca0000004100 */
[----:B------:R-:W-:-:S04]  /*1c990*/  FMUL R0, R0, UR21 ;  /* 0x0000001500007c20 */ /* 0x000fc80008400000 */
[----:B--2---:R-:W-:-:S05]  /*1c9a0*/  FFMA R0, R2, UR20, R0 ;  /* 0x0000001402007c23 */ /* 0x004fca0008000000 */
[----:B------:R-:W-:-:S05]  /*1c9b0*/  F2FP.SATFINITE.E5M2.F32.PACK_AB_MERGE_C R3, RZ, R0, RZ ;  /* 0x00000000ff03723e */ /* 0x000fca00048060ff */
[----:B------:R2:W-:Y:S01]  /*1c9c0*/  STG.E.U8 desc[UR18][R26.64+0xf9], R3 ;  /* 0x0000f9031a007986 */ /* 0x0005e2000c101112 */
[----:B------:R-:W-:Y:S05]  /*1c9d0*/  BRA `(.L_x_545) ;  /* 0x0000004800687947 */ /* 0x000fea0003800000 */
.L_x_32:
[----:B------:R-:W-:Y:S01]  /*1c9e0*/  ISETP.GE.AND P3, PT, R32, 0x1, PT ;  /* 0x000000012000780c */ /* 0x000fe20003f66270 */
[----:B------:R-:W-:Y:S01]  /*1c9f0*/  FMUL R4, R4, UR20 ;  /* 0x0000001404047c20 */ /* 0x000fe20008400000 */
[----:B------:R-:W4:Y:S02]  /*1ca00*/  LDL.LU R35, [R1+0x200] ;  /* 0x0002000001237983 */ /* 0x000f240000300800 */
[----:B------:R-:W-:Y:S02]  /*1ca10*/  ISETP.LT.OR P0, PT, R0, 0x1, !P3 ;  /* 0x000000010000780c */ /* 0x000fe40005f01670 */
[----:B------:R-:W-:Y:S01]  /*1ca20*/  F2FP.SATFINITE.E5M2.F32.PACK_AB_MERGE_C R4, RZ, R4, RZ ;  /* 0x00000004ff04723e */ /* 0x000fe200048060ff */
[----:B------:R-:W-:Y:S01]  /*1ca30*/  FMUL R5, R5, UR20 ;  /* 0x0000001405057c20 */ /* 0x000fe20008400000 */
[----:B------:R-:W-:Y:S01]  /*1ca40*/  ISETP.GE.AND P2, PT, R32, 0x9, PT ;  /* 0x000000092000780c */ /* 0x000fe20003f46270 */
[----:B------:R-:W-:Y:S01]  /*1ca50*/  FMUL R6, R6, UR20 ;  /* 0x0000001406067c20 */ /* 0x000fe20008400000 */
[----:B------:R-:W-:Y:S01]  /*1ca60*/  FMUL R7, R7, UR20 ;  /* 0x0000001407077c20 */ /* 0x000fe20008400000 */
[----:B------:R-:W-:Y:S01]  /*1ca70*/  ISETP.LT.OR P1, PT, R0, 0x9, !P3 ;  /* 0x000000090000780c */ /* 0x000fe20005f21670 */
[----:B------:R-:W-:Y:S01]  /*1ca80*/  FMUL R8, R8, UR20 ;  /* 0x0000001408087c20 */ /* 0x000fe20008400000 */
[----:B------:R-:W-:Y:S01]  /*1ca90*/  FMUL R9, R9, UR20 ;  /* 0x0000001409097c20 */ /* 0x000fe20008400000 */
[----:B------:R-:W-:Y:S01]  /*1caa0*/  FMUL R10, R10, UR20 ;  /* 0x000000140a0a7c20 */ /* 0x000fe20008400000 */
[----:B------:R-:W-:Y:S01]  /*1cab0*/  FMUL R11, R11, UR20 ;  /* 0x000000140b0b7c20 */ /* 0x000fe20008400000 */
[----:B------:R-:W-:Y:S01]  /*1cac0*/  FMUL R12, R12, UR20 ;  /* 0x000000140c0c7c20 */ /* 0x000fe20008400000 */
[----:B------:R-:W-:Y:S01]  /*1cad0*/  @!P0 STG.E.U8 desc[UR18][R2.64], R4 ;  /* 0x0000000402008986 */ /* 0x000fe2000c101112 */
[----:B------:R-:W-:-:S02]  /*1cae0*/  ISETP.LT.OR P0, PT, R0, 0x2, !P3 ;  /* 0x000000020000780c */ /* 0x000fc40005f01670 */
[----:B------:R-:W-:Y:S01]  /*1caf0*/  F2FP.SATFINITE.E5M2.F32.PACK_AB_MERGE_C R5, RZ, R5, RZ ;  /* 0x00000005ff05723e */ /* 0x000fe200048060ff */
[----:B------:R-:W-:Y:S01]  /*1cb00*/  FMUL R13, R13, UR20 ;  /* 0x000000140d0d7c20 */ /* 0x000fe20008400000 */
[----:B------:R-:W-:Y:S01]  /*1cb10*/  F2FP.SATFINITE.E5M2.F32.PACK_AB_MERGE_C R6, RZ, R6, RZ ;  /* 0x00000006ff06723e */ /* 0x000fe200048060ff */
[----:B------:R-:W-:Y:S01]  /*1cb20*/  FMUL R14, R14, UR20 ;  /* 0x000000140e0e7c20 */ /* 0x000fe20008400000 */
[----:B------:R-:W-:Y:S01]  /*1cb30*/  FMUL R15, R15, UR20 ;  /* 0x000000140f0f7c20 */ /* 0x000fe20008400000 */
[----:B------:R-:W-:Y:S01]  /*1cb40*/  FMUL R16, R16, UR20 ;  /* 0x0000001410107c20 */ /* 0x000fe20008400000 */
[----:B------:R-:W-:Y:S01]  /*1cb50*/  FMUL R17, R17, UR20 ;  /* 0x0000001411117c20 */ /* 0x000fe20008400000 */
[----:B------:R-:W-:Y:S01]  /*1cb60*/  FMUL R18, R18, UR20 ;  /* 0x0000001412127c20 */ /* 0x000fe20008400000 */
[----:B------:R-:W-:Y:S01]  /*1cb70*/  FMUL R19, R19, UR20 ;  /* 0x0000001413137c20 */ /* 0x000fe20008400000 */
[----:B------:R-:W-:Y:S01]  /*1cb80*/  FMUL R20, R20, UR20 ;  /* 0x0000001414147c20 */ /* 0x000fe20008400000 */
[----:B------:R-:W-:Y:S01]  /*1cb90*/  FMUL R21, R21, UR20 ;  /* 0x0000001415157c20 */ /* 0x000fe20008400000 */
[----:B------:R0:W-:Y:S01]  /*1cba0*/  @!P0 STG.E.U8 desc[UR18][R2.64+0x1], R5 ;  /* 0x0000010502008986 */ /* 0x0001e2000c101112 */
[----:B------:R-:W-:-:S02]  /*1cbb0*/  ISETP.LT.OR P0, PT, R0, 0x1, !P2 ;  /* 0x000000010000780c */ /* 0x000fc40005701670 */
[----:B------:R-:W-:Y:S01]  /*1cbc0*/  F2FP.SATFINITE.E5M2.F32.PACK_AB_MERGE_C R7, RZ, R7, RZ ;  /* 0x00000007ff07723e */ /* 0x000fe200048060ff */
[----:B------:R-:W5:Y:S01]  /*1cbd0*/  LDL.LU R34, [R1+0x204] ;  /* 0x0002040001227983 */ /* 0x000f620000300800 */
[----:B------:R-:W-:Y:S02]  /*1cbe0*/  F2FP.SATFINITE.E5M2.F32.PACK_AB_MERGE_C R8, RZ, R8, RZ ;  /* 0x00000008ff08723e */ /* 0x000fe400048060ff */
[----:B------:R-:W-:Y:S01]  /*1cbf0*/  F2FP.SATFINITE.E5M2.F32.PACK_AB_MERGE_C R9, RZ, R9, RZ ;  /* 0x00000009ff09723e */ /* 0x000fe200048060ff */
[----:B------:R-:W2:Y:S01]  /*1cc00*/  LDL.LU R38, [R1+0x208] ;  /* 0x0002080001267983 */ /* 0x000ea20000300800 */
[----:B------:R-:W-:Y:S02]  /*1cc10*/  ISETP.LT.OR P5, PT, R0, 0xa, !P2 ;  /* 0x0000000a0000780c */ /* 0x000fe400057a1670 */
[----:B------:R-:W-:Y:S01]  /*1cc20*/  F2FP.SATFINITE.E5M2.F32.PACK_AB_MERGE_C R10, RZ, R10, RZ ;  /* 0x0000000aff0a723e */ /* 0x000fe200048060ff */
[----:B------:R-:W-:Y:S01]  /*1cc30*/  FMUL R22, R22, UR20 ;  /* 0x0000001416167c20 */ /* 0x000fe20008400000 */
[----:B------:R-:W-:Y:S01]  /*1cc40*/  F2FP.SATFINITE.E5M2.F32.PACK_AB_MERGE_C R11, RZ, R11, RZ ;  /* 0x0000000bff0b723e */ /* 0x000fe200048060ff */
[----:B------:R-:W-:Y:S01]  /*1cc50*/  @!P0 STG.E.U8 desc[UR18][R24.64], R6 ;  /* 0x0000000618008986 */ /* 0x000fe2000c101112 */
[----:B------:R-:W-:-:S02]  /*1cc60*/  ISETP.LT.OR P0, PT, R0, 0x2, !P2 ;  /* 0x000000020000780c */ /* 0x000fc40005701670 */
[----:B------:R-:W-:Y:S01]  /*1cc70*/  F2FP.SATFINITE.E5M2.F32.PACK_AB_MERGE_C R12, RZ, R12, RZ ;  /* 0x0000000cff0c723e */ /* 0x000fe200048060ff */
[----:B------:R-:W3:Y:S01]  /*1cc80*/  LDL.LU R37, [R1+0x20c] ;  /* 0x00020c0001257983 */ /* 0x000ee20000300800 */
[----:B------:R-:W-:Y:S02]  /*1cc90*/  F2FP.SATFINITE.E5M2.F32.PACK_AB_MERGE_C R13, RZ, R13, RZ ;  /* 0x0000000dff0d723e */ /* 0x000fe400048060ff */
[----:B------:R-:W-:Y:S01]  /*1cca0*/  F2FP.SATFINITE.E5M2.F32.PACK_AB_MERGE_C R14, RZ, R14, RZ ;  /* 0x0000000eff0e723e */ /* 0x000fe200048060ff */
[----:B------:R-:W-:Y:S01]  /*1ccb0*/  FMUL R23, R23, UR20 ;  /* 0x0000001417177c20 */ /* 0x000fe20008400000 */
[----:B------:R-:W-:Y:S01]  /*1ccc0*/  F2FP.SATFINITE.E5M2.F32.PACK_AB_MERGE_C R15, RZ, R15, RZ ;  /* 0x0000000fff0f723e */ /* 0x000fe200048060ff */
[----:B------:R-:W5:Y:S04]  /*1ccd0*/  LDL.LU R33, [R1+0x210] ;  /* 0x0002100001217983 */ /* 0x000f680000300800 */
[----:B------:R1:W-:Y:S01]  /*1cce0*/  @!P0 STG.E.U8 desc[UR18][R24.64+0x1], R7 ;  /* 0x0000010718008986 */ /* 0x0003e2000c101112 */
[----:B------:R-:W-:-:S03]  /*1ccf0*/  ISETP.LT.OR P0, PT, R0, 0xa, !P3 ;  /* 0x0000000a0000780c */ /* 0x000fc60005f01670 */
[----:B------:R-:W-:Y:S01]  /*1cd00*/  @!P1 STG.E.U8 desc[UR18][R2.64+0x8], R8 ;  /* 0x0000080802009986 */ /* 0x000fe2000c101112 */
[----:B------:R-:W-:Y:S02]  /*1cd10*/  ISETP.LT.OR P1, PT, R0, 0x9, !P2 ;  /* 0x000000090000780c */ /* 0x000fe40005721670 */
[----:B------:R-:W-:Y:S01]  /*1cd20*/  F2FP.SATFINITE.E5M2.F32.PACK_AB_MERGE_C R16, RZ, R16, RZ ;  /* 0x00000010ff10723e */ /* 0x000fe200048060ff */
[----:B------:R-:W-:Y:S01]  /*1cd30*/  FMUL R152, R152, UR20 ;  /* 0x0000001498987c20 */ /* 0x000fe20008400000 */
[----:B------:R-:W-:Y:S01]  /*1cd40*/  F2FP.SATFINITE.E5M2.F32.PACK_AB_MERGE_C R17, RZ, R17, RZ ;  /* 0x00000011ff11723e */ /* 0x000fe200048060ff */
[----:B------:R-:W3:Y:S04]  /*1cd50*/  LDL.LU R31, [R1+0x214] ;  /* 0x00021400011f7983 */ /* 0x000ee80000300800 */
[----:B------:R-:W-:Y:S01]  /*1cd60*/  @!P0 STG.E.U8 desc[UR18][R2.64+0x9], R9 ;  /* 0x0000090902008986 */ /* 0x000fe2000c101112 */
[----:B------:R-:W-:-:S03]  /*1cd70*/  ISETP.LT.OR P0, PT, R0, 0x11, !P3 ;  /* 0x000000110000780c */ /* 0x000fc60005f01670 */
[----:B------:R-:W-:Y:S01]  /*1cd80*/  @!P1 STG.E.U8 desc[UR18][R24.64+0x8], R10 ;  /* 0x0000080a18009986 */ /* 0x000fe2000c101112 */
[----:B------:R-:W-:-:S03]  /*1cd90*/  ISETP.LT.OR P1, PT, R0, 0x12, !P3 ;  /* 0x000000120000780c */ /* 0x000fc60005f21670 */
[----:B------:R-:W-:Y:S01]  /*1cda0*/  @!P5 STG.E.U8 desc[UR18][R24.64+0x9], R11 ;  /* 0x0000090b1800d986 */ /* 0x000fe2000c101112 */
[C---:B------:R-:W-:Y:S02]  /*1cdb0*/  ISETP.LT.OR P5, PT, R0.reuse, 0x11, !P2 ;  /* 0x000000110000780c */ /* 0x040fe400057a1670 */
[----:B------:R-:W-:Y:S01]  /*1cdc0*/  F2FP.SATFINITE.E5M2.F32.PACK_AB_MERGE_C R18, RZ, R18, RZ ;  /* 0x00000012ff12723e */ /* 0x000fe200048060ff */
[----:B------:R-:W3:Y:S01]  /*1cdd0*/  LDL.LU R30, [R1+0x218] ;  /* 0x00021800011e7983 */ /* 0x000ee20000300800 */
[----:B------:R-:W-:Y:S01]  /*1cde0*/  F2FP.SATFINITE.E5M2.F32.PACK_AB_MERGE_C R19, RZ, R19, RZ ;  /* 0x00000013ff13723e */ /* 0x000fe200048060ff */
[----:B------:R-:W-:Y:S01]  /*1cdf0*/  FMUL R153, R153, UR20 ;  /* 0x0000001499997c20 */ /* 0x000fe20008400000 */
[----:B------:R-:W-:Y:S01]  /*1ce00*/  F2FP.SATFINITE.E5M2.F32.PACK_AB_MERGE_C R20, RZ, R20, RZ ;  /* 0x00000014ff14723e */ /* 0x000fe200048060ff */
[----:B------:R-:W-:Y:S01]  /*1ce10*/  @!P0 STG.E.U8 desc[UR18][R2.64+0x10], R12 ;  /* 0x0000100c02008986 */ /* 0x000fe2000c101112 */
[----:B------:R-:W-:Y:S01]  /*1ce20*/  ISETP.LT.OR P0, PT, R0, 0x12, !P2 ;  /* 0x000000120000780c */ /* 0x000fe20005701670 */
[----:B------:R-:W-:Y:S01]  /*1ce30*/  FMUL R154, R154, UR20 ;  /* 0x000000149a9a7c20 */ /* 0x000fe20008400000 */
[----:B------:R-:W-:Y:S01]  /*1ce40*/  F2FP.SATFINITE.E5M2.F32.PACK_AB_MERGE_C R21, RZ, R21, RZ ;  /* 0x00000015ff15723e */ /* 0x000fe200048060ff */
[----:B------:R-:W-:Y:S01]  /*1ce50*/  @!P1 STG.E.U8 desc[UR18][R2.64+0x11], R13 ;  /* 0x0000110d02009986 */ /* 0x000fe2000c101112 */
[C---:B------:R-:W-:Y:S01]  /*1ce60*/  ISETP.LT.OR P1, PT, R0.reuse, 0x19, !P3 ;  /* 0x000000190000780c */ /* 0x040fe20005f21670 */
[----:B------:R-:W-:Y:S01]  /*1ce70*/  FMUL R155, R155, UR20 ;  /* 0x000000149b9b7c20 */ /* 0x000fe20008400000 */
[----:B------:R-:W-:Y:S01]  /*1ce80*/  F2FP.SATFINITE.E5M2.F32.PACK_AB_MERGE_C R22, RZ, R22, RZ ;  /* 0x00000016ff16723e */ /* 0x000fe200048060ff */
[----:B------:R-:W-:Y:S01]  /*1ce90*/  @!P5 STG.E.U8 desc[UR18][R24.64+0x10], R14 ;  /* 0x0000100e1800d986 */ /* 0x000fe2000c101112 */
[----:B------:R-:W-:Y:S01]  /*1cea0*/  ISETP.LT.OR P5, PT, R0, 0x1a, !P3 ;  /* 0x0000001a0000780c */ /* 0x000fe20005fa1670 */
[----:B------:R-:W-:Y:S01]  /*1ceb0*/  FMUL R156, R156, UR20 ;  /* 0x000000149c9c7c20 */ /* 0x000fe20008400000 */
[----:B------:R-:W-:Y:S01]  /*1cec0*/  F2FP.SATFINITE.E5M2.F32.PACK_AB_MERGE_C R23, RZ, R23, RZ ;  /* 0x00000017ff17723e */ /* 0x000fe200048060ff */
[----:B------:R-:W-:Y:S01]  /*1ced0*/  FMUL R157, R157, UR20 ;  /* 0x000000149d9d7c20 */ /* 0x000fe20008400000 */
[----:B------:R-:W-:Y:S01]  /*1cee0*/  F2FP.SATFINITE.E5M2.F32.PACK_AB_MERGE_C R152, RZ, R152, RZ ;  /* 0x00000098ff98723e */ /* 0x000fe200048060ff */
[----:B------:R-:W-:Y:S01]  /*1cef0*/  @!P0 STG.E.U8 desc[UR18][R24.64+0x11], R15 ;  /* 0x0000110f18008986 */ /* 0x000fe2000c101112 */
[----:B------:R-:W-:Y:S01]  /*1cf00*/  ISETP.LT.OR P0, PT, R0, 0x19, !P2 ;  /* 0x000000190000780c */ /* 0x000fe20005701670 */
[----:B------:R-:W-:Y:S01]  /*1cf10*/  FMUL R158, R158, UR20 ;  /* 0x000000149e9e7c20 */ /* 0x000fe20008400000 */
[C---:B------:R-:W-:Y:S01]  /*1cf20*/  ISETP.LT.OR P6, PT, R0.reuse, 0x2a, !P2 ;  /* 0x0000002a0000780c */ /* 0x040fe200057c1670 */
        /* <DEDUP_REMOVED lines=57> */
[----:B0-----:R-:W-:Y:S01]  /*1d2c0*/  F2FP.SATFINITE.E5M2.F32.PACK_AB_MERGE_C R5, RZ, R168, RZ ;  /* 0x000000a8ff05723e */ /* 0x001fe200048060ff */
[----:B------:R-:W-:Y:S01]  /*1d2d0*/  @!P1 STG.E.U8 desc[UR18][R2.64+0x31], R157 ;  /* 0x0000319d02009986 */ /* 0x000fe2000c101112 */
[C---:B------:R-:W-:Y:S01]  /*1d2e0*/  ISETP.LT.OR P1, PT, R0.reuse, 0x3a, !P3 ;  /* 0x0000003a0000780c */ /* 0x040fe20005f21670 */
[----:B------:R-:W-:Y:S01]  /*1d2f0*/  FMUL R175, R175, UR20 ;  /* 0x00000014afaf7c20 */ /* 0x000fe20008400000 */
[----:B------:R-:W-:Y:S01]  /*1d300*/  F2FP.SATFINITE.E5M2.F32.PACK_AB_MERGE_C R169, RZ, R169, RZ ;  /* 0x000000a9ffa9723e */ /* 0x000fe200048060ff */
[----:B------:R-:W-:Y:S01]  /*1d310*/  @!P5 STG.E.U8 desc[UR18][R24.64+0x30], R158 ;  /* 0x0000309e1800d986 */ /* 0x000fe2000c101112 */
[----:B------:R-:W-:Y:S01]  /*1d320*/  ISETP.LT.OR P5, PT, R0, 0x39, !P2 ;  /* 0x000000390000780c */ /* 0x000fe200057a1670 */
[----:B------:R-:W-:Y:S01]  /*1d330*/  FMUL R176, R176, UR20 ;  /* 0x00000014b0b07c20 */ /* 0x000fe20008400000 */
[----:B-1----:R-:W-:Y:S01]  /*1d340*/  F2FP.SATFINITE.E5M2.F32.PACK_AB_MERGE_C R7, RZ, R170, RZ ;  /* 0x000000aaff07723e */ /* 0x002fe200048060ff */
        /* <DEDUP_REMOVED lines=23> */
[----:B------:R-:W-:Y:S01]  /*1d4c0*/  FMUL R183, R183, UR20 ;  /* 0x00000014b7b77c20 */ /* 0x000fe20008400000 */
        /* <DEDUP_REMOVED lines=12> */
[----:B------:R0:W-:Y:S01]  /*1d590*/  @!P0 STG.E.U8 desc[UR18][R2.64+0x48], R5 ;  /* 0x0000480502008986 */ /* 0x0001e2000c101112 */
[----:B------:R-:W-:Y:S01]  /*1d5a0*/  ISETP.LT.OR P0, PT, R0, 0x51, !P3 ;  /* 0x000000510000780c */ /* 0x000fe20005f01670 */
[----:B------:R-:W-:Y:S01]  /*1d5b0*/  FMUL R188, R188, UR20 ;  /* 0x00000014bcbc7c20 */ /* 0x000fe20008400000 */
[----:B------:R-:W-:Y:S01]  /*1d5c0*/  F2FP.SATFINITE.E5M2.F32.PACK_AB_MERGE_C R185, RZ, R185, RZ ;  /* 0x000000b9ffb9723e */ /* 0x000fe200048060ff */
[----:B------:R-:W-:Y:S01]  /*1d5d0*/  @!P1 STG.E.U8 desc[UR18][R2.64+0x49], R169 ;  /* 0x000049a902009986 */ /* 0x000fe2000c101112 */
[C---:B------:R-:W-:Y:S01]  /*1d5e0*/  ISETP.LT.OR P1, PT, R0.reuse, 0x52, !P3 ;  /* 0x000000520000780c */ /* 0x040fe20005f21670 */
[----:B------:R-:W-:Y:S01]  /*1d5f0*/  FMUL R189, R189, UR20 ;  /* 0x00000014bdbd7c20 */ /* 0x000fe20008400000 */
[----:B------:R-:W-:Y:S01]  /*1d600*/  F2FP.SATFINITE.E5M2.F32.PACK_AB_MERGE_C R187, RZ, R187, RZ ;  /* 0x000000bbffbb723e */ /* 0x000fe200048060ff */
[----:B------:R1:W-:Y:S01]  /*1d610*/  @!P5 STG.E.U8 desc[UR18][R24.64+0x48], R7 ;  /* 0x000048071800d986 */ /* 0x0003e2000c101112 */
[----:B------:R-:W-:Y:S01]  /*1d620*/  ISETP.LT.OR P5, PT, R0, 0x51, !P2 ;  /* 0x000000510000780c */ /* 0x000fe200057a1670 */
[----:B------:R-:W-:Y:S01]  /*1d630*/  FMUL R190, R190, UR20 ;  /* 0x00000014bebe7c20 */ /* 0x000fe20008400000 */
[----:B------:R-:W-:Y:S01]  /*1d640*/  FMUL R191, R191, UR20 ;  /* 0x00000014bfbf7c20 */ /* 0x000fe20008400000 */
[----:B0-----:R-:W-:Y:S01]  /*1d650*/  F2FP.SATFINITE.E5M2.F32.PACK_AB_MERGE_C R5, RZ, R172, RZ ;  /* 0x000000acff05723e */ /* 0x001fe200048060ff */
[----:B------:R-:W-:Y:S01]  /*1d660*/  @!P6 STG.E.U8 desc[UR18][R24.64+0x49], R171 ;  /* 0x000049ab1800e986 */ /* 0x000fe2000c101112 */
[----:B------:R-:W-:Y:S01]  /*1d670*/  ISETP.LT.OR P6, PT, R0, 0x52, !P2 ;  /* 0x000000520000780c */ /* 0x000fe200057c1670 */
[----:B------:R-:W-:Y:S01]  /*1d680*/  FMUL R192, R192, UR20 ;  /* 0x00000014c0c07c20 */ /* 0x000fe20008400000 */
[----:B------:R-:W-:Y:S01]  /*1d690*/  F2FP.SATFINITE.E5M2.F32.PACK_AB_MERGE_C R189, RZ, R189, RZ ;  /* 0x000000bdffbd723e */ /* 0x000fe200048060ff */
[----:B------:R0:W-:Y:S01]  /*1d6a0*/  @!P0 STG.E.U8 desc[UR18][R2.64+0x50], R5 ;  /* 0x0000500502008986 */ /* 0x0001e2000c101112 */
[C---:B------:R-:W-:Y:S01]  /*1d6b0*/  ISETP.LT.OR P0, PT, R0.reuse, 0x59, !P3 ;  /* 0x000000590000780c */ /* 0x040fe20005f01670 */
[----:B------:R-:W-:Y:S01]  /*1d6c0*/  FMUL R193, R193, UR20 ;  /* 0x00000014c1c17c20 */ /* 0x000fe20008400000 */
[----:B-1----:R-:W-:Y:S01]  /*1d6d0*/  F2FP.SATFINITE.E5M2.F32.PACK_AB_MERGE_C R7, RZ, R174, RZ ;  /* 0x000000aeff07723e */ /* 0x002fe200048060ff */
[----:B------:R-:W-:Y:S01]  /*1d6e0*/  @!P1 STG.E.U8 desc[UR18][R2.64+0x51], R173 ;  /* 0x000051ad02009986 */ /* 0x000fe2000c101112 */
[----:B------:R-:W-:Y:S01]  /*1d6f0*/  ISETP.LT.OR P1, PT, R0, 0x5a, !P3 ;  /* 0x0000005a0000780c */ /* 0x000fe20005f21670 */
        /* <DEDUP_REMOVED lines=8> */
[C---:B------:R-:W-:Y:S01]  /*1d780*/  ISETP.LT.OR P6, PT, R0.reuse, 0x5a, !P2 ;  /* 0x0000005a0000780c */ /* 0x040fe200057c1670 */
[----:B------:R-:W-:Y:S01]  /*1d790*/  FMUL R197, R197, UR20 ;  /* 0x00000014c5c57c20 */ /* 0x000fe20008400000 */
[----:B------:R-:W-:Y:S01]  /*1d7a0*/  F2FP.SATFINITE.E5M2.F32.PACK_AB_MERGE_C R193, RZ, R193, RZ ;  /* 0x000000c1ffc1723e */ /* 0x000fe200048060ff */
[----:B------:R0:W-:Y:S01]  /*1d7b0*/  @!P0 STG.E.U8 desc[UR18][R2.64+0x58], R5 ;  /* 0x0000580502008986 */ /* 0x0001e2000c101112 */
[----:B------:R-:W-:Y:S01]  /*1d7c0*/  ISETP.LT.OR P0, PT, R0, 0x61, !P3 ;  /* 0x000000610000780c */ /* 0x000fe20005f01670 */
[----:B------:R-:W-:Y:S01]  /*1d7d0*/  FMUL R198, R198, UR20 ;  /* 0x00000014c6c67c20 */ /* 0x000fe20008400000 */
[----:B-1----:R-:W-:Y:S01]  /*1d7e0*/  F2FP.SATFINITE.E5M2.F32.PACK_AB_MERGE_C R7, RZ, R178, RZ ;  /* 0x000000b2ff07723e */ /* 0x002fe200048060ff */
[----:B------:R-:W-:Y:S01]  /*1d7f0*/  @!P1 STG.E.U8 desc[UR18][R2.64+0x59], R177 ;  /* 0x000059b102009986 */ /* 0x000fe2000c101112 */
[C---:B------:R-:W-:Y:S01]  /*1d800*/  ISETP.LT.OR P1, PT, R0.reuse, 0x62, !P3 ;  /* 0x000000620000780c */ /* 0x040fe20005f21670 */
[----:B------:R-:W-:Y:S01]  /*1d810*/  FMUL R199, R199, UR20 ;  /* 0x00000014c7c77c20 */ /* 0x000fe20008400000 */
[----:B------:R-:W-:Y:S01]  /*1d820*/  F2FP.SATFINITE.E5M2.F32.PACK_AB_MERGE_C R195, RZ, R195, RZ ;  /* 0x000000c3ffc3723e */ /* 0x000fe200048060ff */
[----:B------:R1:W-:Y:S01]  /*1d830*/  @!P5 STG.E.U8 desc[UR18][R24.64+0x58], R7 ;  /* 0x000058071800d986 */ /* 0x0003e2000c101112 */
[----:B------:R-:W-:Y:S01]  /*1d840*/  ISETP.LT.OR P5, PT, R0, 0x61, !P2 ;  /* 0x000000610000780c */ /* 0x000fe200057a1670 */
[----:B------:R-:W-:Y:S01]  /*1d850*/  FMUL R200, R200, UR20 ;  /* 0x00000014c8c87c20 */ /* 0x000fe20008400000 */
[----:B------:R-:W-:Y:S01]  /*1d860*/  F2FP.SATFINITE.E5M2.F32.PACK_AB_MERGE_C R197, RZ, R197, RZ ;  /* 0x000000c5ffc5723e */ /* 0x000fe200048060ff */
[----:B------:R-:W-:Y:S01]  /*1d870*/  @!P6 STG.E.U8 desc[UR18][R24.64+0x59], R179 ;  /* 0x000059b31800e986 */ /* 0x000fe2000c101112 */
[----:B0-----:R-:W-:Y:S01]  /*1d880*/  F2FP.SATFINITE.E5M2.F32.PACK_AB_MERGE_C R5, RZ, R180, RZ ;  /* 0x000000b4ff05723e */ /* 0x001fe200048060ff */
[----:B------:R-:W-:Y:S01]  /*1d890*/  FMUL R201, R201, UR20 ;  /* 0x00000014c9c97c20 */ /* 0x000fe20008400000 */
        /* <DEDUP_REMOVED lines=20> */
[----:B------:R-:W-:Y:S01]  /*1d9e0*/  FMUL R208, R208, UR20 ;  /* 0x00000014d0d07c20 */ /* 0x000fe20008400000 */
        /* <DEDUP_REMOVED lines=96> */
[----:B----4-:R-:W-:Y:S01]  /*1dff0*/  FMUL R4, R35, UR20 ;  /* 0x0000001423047c20 */ /* 0x010fe20008400000 */
[----:B------:R-:W-:Y:S01]  /*1e000*/  FMUL R236, R236, UR20 ;  /* 0x00000014ecec7c20 */ /* 0x000fe20008400000 */
[----:B------:R1:W-:Y:S01]  /*1e010*/  @!P5 STG.E.U8 desc[UR18][R24.64+0x90], R7 ;  /* 0x000090071800d986 */ /* 0x0003e2000c101112 */
[----:B------:R-:W-:Y:S01]  /*1e020*/  ISETP.LT.OR P5, PT, R0, 0x99, !P2 ;  /* 0x000000990000780c */ /* 0x000fe200057a1670 */
[----:B------:R-:W-:Y:S01]  /*1e030*/  FMUL R237, R237, UR20 ;  /* 0x00000014eded7c20 */ /* 0x000fe20008400000 */
[----:B------:R-:W-:Y:S01]  /*1e040*/  F2FP.SATFINITE.E5M2.F32.PACK_AB_MERGE_C R233, RZ, R233, RZ ;  /* 0x000000e9ffe9723e */ /* 0x000fe200048060ff */
[----:B------:R-:W-:Y:S01]  /*1e050*/  @!P6 STG.E.U8 desc[UR18][R24.64+0x91], R207 ;  /* 0x000091cf1800e986 */ /* 0x000fe2000c101112 */
[----:B0-----:R-:W-:-:S02]  /*1e060*/  F2FP.SATFINITE.E5M2.F32.PACK_AB_MERGE_C R5, RZ, R208, RZ ;  /* 0x000000d0ff05723e */ /* 0x001fc400048060ff */
[----:B------:R-:W-:Y:S01]  /*1e070*/  ISETP.LT.OR P6, PT, R0, 0x9a, !P2 ;  /* 0x0000009a0000780c */ /* 0x000fe200057c1670 */
[----:B------:R-:W4:Y:S01]  /*1e080*/  LDL.LU R36, [R1+0x21c] ;  /* 0x00021c0001247983 */ /* 0x000f220000300800 */
[----:B------:R-:W-:-:S03]  /*1e090*/  F2FP.SATFINITE.E5M2.F32.PACK_AB_MERGE_C R235, RZ, R235, RZ ;  /* 0x000000ebffeb723e */ /* 0x000fc600048060ff */
[----:B------:R0:W-:Y:S01]  /*1e0a0*/  @!P0 STG.E.U8 desc[UR18][R2.64+0x98], R5 ;  /* 0x0000980502008986 */ /* 0x0001e2000c101112 */
[C---:B------:R-:W-:Y:S02]  /*1e0b0*/  ISETP.LT.OR P0, PT, R0.reuse, 0xa1, !P3 ;  /* 0x000000a10000780c */ /* 0x040fe40005f01670 */
[----:B-1----:R-:W-:Y:S01]  /*1e0c0*/  F2FP.SATFINITE.E5M2.F32.PACK_AB_MERGE_C R7, RZ, R210, RZ ;  /* 0x000000d2ff07723e */ /* 0x002fe200048060ff */
[----:B------:R-:W-:Y:S01]  /*1e0d0*/  @!P1 STG.E.U8 desc[UR18][R2.64+0x99], R209 ;  /* 0x000099d102009986 */ /* 0x000fe2000c101112 */
[----:B------:R-:W-:-:S03]  /*1e0e0*/  ISETP.LT.OR P1, PT, R0, 0xa2, !P3 ;  /* 0x000000a20000780c */ /* 0x000fc60005f21670 */
[----:B------:R1:W-:Y:S01]  /*1e0f0*/  @!P5 STG.E.U8 desc[UR18][R24.64+0x98], R7 ;  /* 0x000098071800d986 */ /* 0x0003e2000c101112 */
[C---:B------:R-:W-:Y:S02]  /*1e100*/  ISETP.LT.OR P5, PT, R0.reuse, 0xa1, !P2 ;  /* 0x000000a10000780c */ /* 0x040fe400057a1670 */
[----:B0-----:R-:W-:Y:S01]  /*1e110*/  F2FP.SATFINITE.E5M2.F32.PACK_AB_MERGE_C R5, RZ, R212, RZ ;  /* 0x000000d4ff05723e */ /* 0x001fe200048060ff */
[----:B------:R-:W-:Y:S01]  /*1e120*/  @!P6 STG.E.U8 desc[UR18][R24.64+0x99], R211 ;  /* 0x000099d31800e986 */ /* 0x000fe2000c101112 */
[----:B------:R-:W-:-:S03]  /*1e130*/  ISETP.LT.OR P6, PT, R0, 0xa2, !P2 ;  /* 0x000000a20000780c */ /* 0x000fc600057c1670 */
        /* <DEDUP_REMOVED lines=51> */
[----:B------:R-:W-:Y:S02]  /*1e470*/  ISETP.LT.OR P0, PT, R0, 0xd1, !P3 ;  /* 0x000000d10000780c */ /* 0x000fe40005f01670 */
[----:B-1----:R-:W-:Y:S01]  /*1e480*/  F2FP.SATFINITE.E5M2.F32.PACK_AB_MERGE_C R7, RZ, R234, RZ ;  /* 0x000000eaff07723e */ /* 0x002fe200048060ff */
[----:B------:R-:W4:Y:S01]  /*1e490*/  LDL.LU R35, [R1+0x220] ;  /* 0x0002200001237983 */ /* 0x000f220000300800 */
[----:B------:R-:W-:Y:S01]  /*1e4a0*/  F2FP.SATFINITE.E5M2.F32.PACK_AB_MERGE_C R9, RZ, R236, RZ ;  /* 0x000000ecff09723e */ /* 0x000fe200048060ff */
[----:B-----5:R-:W-:Y:S01]  /*1e4b0*/  FMUL R6, R33, UR20 ;  /* 0x0000001421067c20 */ /* 0x020fe20008400000 */
[----:B------:R-:W-:Y:S01]  /*1e4c0*/  F2FP.SATFINITE.E5M2.F32.PACK_AB_MERGE_C R11, RZ, R4, RZ ;  /* 0x00000004ff0b723e */ /* 0x000fe200048060ff */
[----:B------:R-:W-:Y:S01]  /*1e4d0*/  @!P1 STG.E.U8 desc[UR18][R2.64+0xc9], R233 ;  /* 0x0000c9e902009986 */ /* 0x000fe2000c101112 */
[----:B0-----:R-:W-:Y:S01]  /*1e4e0*/  FMUL R5, R34, UR20 ;  /* 0x0000001422057c20 */ /* 0x001fe20008400000 */
[----:B--2---:R-:W-:-:S02]  /*1e4f0*/  FMUL R4, R38, UR20 ;  /* 0x0000001426047c20 */ /* 0x004fc40008400000 */
[----:B------:R-:W2:Y:S01]  /*1e500*/  LDL.LU R34, [R1+0x224] ;  /* 0x0002240001227983 */ /* 0x000ea20000300800 */
[----:B------:R-:W-:-:S03]  /*1e510*/  ISETP.LT.OR P1, PT, R0, 0xd2, !P3 ;  /* 0x000000d20000780c */ /* 0x000fc60005f21670 */
[----:B------:R-:W5:Y:S04]  /*1e520*/  LDL.LU R33, [R1+0x228] ;  /* 0x0002280001217983 */ /* 0x000f680000300800 */
[----:B------:R3:W-:Y:S01]  /*1e530*/  @!P5 STG.E.U8 desc[UR18][R24.64+0xc8], R7 ;  /* 0x0000c8071800d986 */ /* 0x0007e2000c101112 */
[----:B------:R-:W-:-:S03]  /*1e540*/  ISETP.LT.OR P5, PT, R0, 0xd1, !P2 ;  /* 0x000000d10000780c */ /* 0x000fc600057a1670 */
[----:B------:R-:W-:Y:S01]  /*1e550*/  @!P6 STG.E.U8 desc[UR18][R24.64+0xc9], R235 ;  /* 0x0000c9eb1800e986 */ /* 0x000fe2000c101112 */
[----:B------:R-:W-:-:S03]  /*1e560*/  ISETP.LT.OR P6, PT, R0, 0xd2, !P2 ;  /* 0x000000d20000780c */ /* 0x000fc600057c1670 */
[----:B------:R0:W-:Y:S01]  /*1e570*/  @!P0 STG.E.U8 desc[UR18][R2.64+0xd0], R9 ;  /* 0x0000d00902008986 */ /* 0x0001e2000c101112 */
[----:B---3--:R-:W-:-:S03]  /*1e580*/  FMUL R7, R31, UR20 ;  /* 0x000000141f077c20 */ /* 0x008fc60008400000 */
[----:B------:R-:W3:Y:S04]  /*1e590*/  LDL.LU R31, [R1+0x22c] ;  /* 0x00022c00011f7983 */ /* 0x000ee80000300800 */
[----:B------:R-:W3:Y:S01]  /*1e5a0*/  LDL.LU R38, [R1+0x230] ;  /* 0x0002300001267983 */ /* 0x000ee20000300800 */
[----:B0-----:R-:W-:Y:S01]  /*1e5b0*/  F2FP.SATFINITE.E5M2.F32.PACK_AB_MERGE_C R9, RZ, R4, RZ ;  /* 0x00000004ff09723e */ /* 0x001fe200048060ff */
[----:B------:R-:W-:Y:S02]  /*1e5c0*/  FMUL R4, R30, UR20 ;  /* 0x000000141e047c20 */ /* 0x000fe40008400000 */
[----:B------:R-:W3:Y:S01]  /*1e5d0*/  LDL.LU R30, [R1+0x234] ;  /* 0x00023400011e7983 */ /* 0x000ee20000300800 */
[----:B------:R-:W-:Y:S02]  /*1e5e0*/  F2FP.SATFINITE.E5M2.F32.PACK_AB_MERGE_C R237, RZ, R237, RZ ;  /* 0x000000edffed723e */ /* 0x000fe400048060ff */
[----:B------:R-:W-:Y:S01]  /*1e5f0*/  F2FP.SATFINITE.E5M2.F32.PACK_AB_MERGE_C R13, RZ, R5, RZ ;  /* 0x00000005ff0d723e */ /* 0x000fe200048060ff */
[----:B------:R-:W-:Y:S01]  /*1e600*/  FMUL R5, R37, UR20 ;  /* 0x0000001425057c20 */ /* 0x000fe20008400000 */
[----:B------:R-:W-:Y:S01]  /*1e610*/  ISETP.LT.OR P0, PT, R0, 0xd9, !P3 ;  /* 0x000000d90000780c */ /* 0x000fe20005f01670 */
[----:B------:R-:W3:Y:S01]  /*1e620*/  LDL.LU R37, [R1+0x238] ;  /* 0x0002380001257983 */ /* 0x000ee20000300800 */
[----:B------:R-:W-:-:S03]  /*1e630*/  F2FP.SATFINITE.E5M2.F32.PACK_AB_MERGE_C R15, RZ, R6, RZ ;  /* 0x00000006ff0f723e */ /* 0x000fc600048060ff */
[----:B------:R-:W-:Y:S01]  /*1e640*/  @!P1 STG.E.U8 desc[UR18][R2.64+0xd1], R237 ;  /* 0x0000d1ed02009986 */ /* 0x000fe2000c101112 */
[----:B------:R-:W-:-:S03]  /*1e650*/  ISETP.LT.OR P1, PT, R0, 0xda, !P3 ;  /* 0x000000da0000780c */ /* 0x000fc60005f21670 */
[----:B------:R0:W-:Y:S01]  /*1e660*/  @!P5 STG.E.U8 desc[UR18][R24.64+0xd0], R11 ;  /* 0x0000d00b1800d986 */ /* 0x0001e2000c101112 */
[----:B------:R-:W-:-:S03]  /*1e670*/  ISETP.LT.OR P5, PT, R0, 0xd9, !P2 ;  /* 0x000000d90000780c */ /* 0x000fc600057a1670 */
[----:B------:R1:W-:Y:S01]  /*1e680*/  @!P6 STG.E.U8 desc[UR18][R24.64+0xd1], R13 ;  /* 0x0000d10d1800e986 */ /* 0x0003e2000c101112 */
[----:B0-----:R-:W-:Y:S02]  /*1e690*/  F2FP.SATFINITE.E5M2.F32.PACK_AB_MERGE_C R11, RZ, R5, RZ ;  /* 0x00000005ff0b723e */ /* 0x001fe400048060ff */
[----:B-1----:R-:W-:Y:S01]  /*1e6a0*/  F2FP.SATFINITE.E5M2.F32.PACK_AB_MERGE_C R13, RZ, R7, RZ ;  /* 0x00000007ff0d723e */ /* 0x002fe200048060ff */
[----:B------:R0:W-:Y:S04]  /*1e6b0*/  @!P0 STG.E.U8 desc[UR18][R2.64+0xd8], R9 ;  /* 0x0000d80902008986 */ /* 0x0001e8000c101112 */
[----:B------:R1:W-:Y:S01]  /*1e6c0*/  @!P1 STG.E.U8 desc[UR18][R2.64+0xd9], R11 ;  /* 0x0000d90b02009986 */ /* 0x0003e2000c101112 */
[----:B0-----:R-:W-:-:S03]  /*1e6d0*/  F2FP.SATFINITE.E5M2.F32.PACK_AB_MERGE_C R9, RZ, R4, RZ ;  /* 0x00000004ff09723e */ /* 0x001fc600048060ff */
[----:B------:R0:W-:Y:S01]  /*1e6e0*/  @!P5 STG.E.U8 desc[UR18][R24.64+0xd8], R15 ;  /* 0x0000d80f1800d986 */ /* 0x0001e2000c101112 */
[----:B----4-:R-:W-:-:S03]  /*1e6f0*/  FMUL R5, R36, UR20 ;  /* 0x0000001424057c20 */ /* 0x010fc60008400000 */
[----:B------:R-:W4:Y:S02]  /*1e700*/  LDL.LU R36, [R1+0x23c] ;  /* 0x00023c0001247983 */ /* 0x000f240000300800 */
[----:B-1----:R-:W-:Y:S01]  /*1e710*/  F2FP.SATFINITE.E5M2.F32.PACK_AB_MERGE_C R11, RZ, R5, RZ ;  /* 0x00000005ff0b723e */ /* 0x002fe200048060ff */
[----:B------:R-:W-:Y:S02]  /*1e720*/  FMUL R6, R35, UR20 ;  /* 0x0000001423067c20 */ /* 0x000fe40008400000 */
[----:B------:R-:W4:Y:S01]  /*1e730*/  LDL.LU R35, [R1+0x240] ;  /* 0x0002400001237983 */ /* 0x000f220000300800 */
[----:B--2---:R-:W-:-:S03]  /*1e740*/  FMUL R7, R34, UR20 ;  /* 0x0000001422077c20 */ /* 0x004fc60008400000 */
[----:B------:R-:W2:Y:S01]  /*1e750*/  LDL.LU R34, [R1+0x244] ;  /* 0x0002440001227983 */ /* 0x000ea20000300800 */
[----:B-----5:R-:W-:-:S03]  /*1e760*/  FMUL R4, R33, UR20 ;  /* 0x0000001421047c20 */ /* 0x020fc60008400000 */
[----:B------:R-:W5:Y:S01]  /*1e770*/  LDL.LU R33, [R1+0x248] ;  /* 0x0002480001217983 */ /* 0x000f620000300800 */
[----:B0-----:R-:W-:Y:S01]  /*1e780*/  F2FP.SATFINITE.E5M2.F32.PACK_AB_MERGE_C R15, RZ, R6, RZ ;  /* 0x00000006ff0f723e */ /* 0x001fe200048060ff */
[----:B---3--:R-:W-:Y:S02]  /*1e790*/  FMUL R5, R31, UR20 ;  /* 0x000000141f057c20 */ /* 0x008fe40008400000 */
[----:B------:R-:W3:Y:S01]  /*1e7a0*/  LDL.LU R31, [R1+0x24c] ;  /* 0x00024c00011f7983 */ /* 0x000ee20000300800 */
[----:B------:R-:W-:-:S03]  /*1e7b0*/  FMUL R6, R30, UR20 ;  /* 0x000000141e067c20 */ /* 0x000fc60008400000 */
[----:B------:R-:W3:Y:S01]  /*1e7c0*/  LDL.LU R30, [R1+0x250] ;  /* 0x00025000011e7983 */ /* 0x000ee20000300800 */
[C---:B------:R-:W-:Y:S02]  /*1e7d0*/  ISETP.LT.OR P6, PT, R0.reuse, 0xda, !P2 ;  /* 0x000000da0000780c */ /* 0x040fe400057c1670 */
[C---:B------:R-:W-:Y:S02]  /*1e7e0*/  ISETP.LT.OR P5, PT, R0.reuse, 0xe1, !P3 ;  /* 0x000000e10000780c */ /* 0x040fe40005fa1670 */
[C---:B------:R-:W-:Y:S02]  /*1e7f0*/  ISETP.LT.OR P0, PT, R0.reuse, 0xe1, !P2 ;  /* 0x000000e10000780c */ /* 0x040fe40005701670 */
[----:B------:R-:W-:-:S07]  /*1e800*/  ISETP.LT.OR P1, PT, R0, 0xe2, !P2 ;  /* 0x000000e20000780c */ /* 0x000fce0005721670 */
[----:B------:R0:W-:Y:S01]  /*1e810*/  @!P6 STG.E.U8 desc[UR18][R24.64+0xd9], R13 ;  /* 0x0000d90d1800e986 */ /* 0x0001e2000c101112 */
[C---:B------:R-:W-:Y:S02]  /*1e820*/  ISETP.LT.OR P6, PT, R0.reuse, 0xe2, !P3 ;  /* 0x000000e20000780c */ /* 0x040fe40005fc1670 */
[----:B------:R-:W-:Y:S01]  /*1e830*/  F2FP.SATFINITE.E5M2.F32.PACK_AB_MERGE_C R7, RZ, R7, RZ ;  /* 0x00000007ff07723e */ /* 0x000fe200048060ff */
[----:B------:R1:W-:Y:S01]  /*1e840*/  @!P5 STG.E.U8 desc[UR18][R2.64+0xe0], R9 ;  /* 0x0000e0090200d986 */ /* 0x0003e2000c101112 */
[----:B------:R-:W-:Y:S02]  /*1e850*/  ISETP.LT.OR P5, PT, R0, 0xea, !P2 ;  /* 0x000000ea0000780c */ /* 0x000fe400057a1670 */
[----:B0-----:R-:W-:Y:S01]  /*1e860*/  F2FP.SATFINITE.E5M2.F32.PACK_AB_MERGE_C R13, RZ, R4, RZ ;  /* 0x00000004ff0d723e */ /* 0x001fe200048060ff */
[----:B------:R-:W-:-:S06]  /*1e870*/  FMUL R4, R38, UR20 ;  /* 0x0000001426047c20 */ /* 0x000fcc0008400000 */
[----:B------:R-:W-:Y:S01]  /*1e880*/  @!P6 STG.E.U8 desc[UR18][R2.64+0xe1], R11 ;  /* 0x0000e10b0200e986 */ /* 0x000fe2000c101112 */
[----:B------:R-:W-:-:S03]  /*1e890*/  ISETP.LT.OR P6, PT, R0, 0xe9, !P3 ;  /* 0x000000e90000780c */ /* 0x000fc60005fc1670 */
[----:B------:R-:W-:Y:S01]  /*1e8a0*/  @!P0 STG.E.U8 desc[UR18][R24.64+0xe0], R15 ;  /* 0x0000e00f18008986 */ /* 0x000fe2000c101112 */
[----:B------:R-:W-:-:S03]  /*1e8b0*/  ISETP.LT.OR P0, PT, R0, 0xea, !P3 ;  /* 0x000000ea0000780c */ /* 0x000fc60005f01670 */
[----:B------:R0:W-:Y:S04]  /*1e8c0*/  @!P1 STG.E.U8 desc[UR18][R24.64+0xe1], R7 ;  /* 0x0000e10718009986 */ /* 0x0001e8000c101112 */
[----:B------:R-:W3:Y:S01]  /*1e8d0*/  LDL.LU R38, [R1+0x254] ;  /* 0x0002540001267983 */ /* 0x000ee20000300800 */
[----:B-1----:R-:W-:Y:S02]  /*1e8e0*/  F2FP.SATFINITE.E5M2.F32.PACK_AB_MERGE_C R9, RZ, R5, RZ ;  /* 0x00000005ff09723e */ /* 0x002fe400048060ff */
[----:B0-----:R-:W-:Y:S01]  /*1e8f0*/  F2FP.SATFINITE.E5M2.F32.PACK_AB_MERGE_C R7, RZ, R4, RZ ;  /* 0x00000004ff07723e */ /* 0x001fe200048060ff */
[----:B------:R-:W-:Y:S02]  /*1e900*/  FMUL R4, R37, UR20 ;  /* 0x0000001425047c20 */ /* 0x000fe40008400000 */
[----:B------:R-:W3:Y:S01]  /*1e910*/  LDL.LU R37, [R1+0x258] ;  /* 0x0002580001257983 */ /* 0x000ee20000300800 */
[----:B------:R-:W-:-:S02]  /*1e920*/  F2FP.SATFINITE.E5M2.F32.PACK_AB_MERGE_C R11, RZ, R6, RZ ;  /* 0x00000006ff0b723e */ /* 0x000fc400048060ff */
[----:B------:R-:W-:Y:S01]  /*1e930*/  F2FP.SATFINITE.E5M2.F32.PACK_AB_MERGE_C R15, RZ, R4, RZ ;  /* 0x00000004ff0f723e */ /* 0x000fe200048060ff */
[----:B------:R-:W-:Y:S04]  /*1e940*/  @!P6 STG.E.U8 desc[UR18][R2.64+0xe8], R13 ;  /* 0x0000e80d0200e986 */ /* 0x000fe8000c101112 */
[----:B------:R0:W-:Y:S04]  /*1e950*/  @!P0 STG.E.U8 desc[UR18][R2.64+0xe9], R9 ;  /* 0x0000e90902008986 */ /* 0x0001e8000c101112 */
[----:B------:R1:W-:Y:S01]  /*1e960*/  @!P5 STG.E.U8 desc[UR18][R24.64+0xe9], R11 ;  /* 0x0000e90b1800d986 */ /* 0x0003e2000c101112 */
[----:B----4-:R-:W-:-:S03]  /*1e970*/  FMUL R5, R36, UR20 ;  /* 0x0000001424057c20 */ /* 0x010fc60008400000 */
[----:B------:R-:W4:Y:S02]  /*1e980*/  LDL.LU R36, [R1+0x25c] ;  /* 0x00025c0001247983 */ /* 0x000f240000300800 */
[----:B0-----:R-:W-:Y:S01]  /*1e990*/  F2FP.SATFINITE.E5M2.F32.PACK_AB_MERGE_C R9, RZ, R5, RZ ;  /* 0x00000005ff09723e */ /* 0x001fe200048060ff */
[----:B------:R-:W-:Y:S02]  /*1e9a0*/  FMUL R6, R35, UR20 ;  /* 0x0000001423067c20 */ /* 0x000fe40008400000 */
[----:B------:R-:W4:Y:S01]  /*1e9b0*/  LDL.LU R35, [R1+0x260] ;  /* 0x0002600001237983 */ /* 0x000f220000300800 */
[----:B--2---:R-:W-:-:S03]  /*1e9c0*/  FMUL R4, R34, UR20 ;  /* 0x0000001422047c20 */ /* 0x004fc60008400000 */
[----:B------:R-:W2:Y:S02]  /*1e9d0*/  LDL.LU R34, [R1+0x264] ;  /* 0x0002640001227983 */ /* 0x000ea40000300800 */
[----:B-1----:R-:W-:Y:S01]  /*1e9e0*/  F2FP.SATFINITE.E5M2.F32.PACK_AB_MERGE_C R11, RZ, R4, RZ ;  /* 0x00000004ff0b723e */ /* 0x002fe200048060ff */
[----:B-----5:R-:W-:Y:S02]  /*1e9f0*/  FMUL R4, R33, UR20 ;  /* 0x0000001421047c20 */ /* 0x020fe40008400000 */
[----:B------:R-:W5:Y:S03]  /*1ea00*/  LDL.LU R33, [R1+0x268] ;  /* 0x0002680001217983 */ /* 0x000f660000300800 */
[----:B------:R-:W-:Y:S01]  /*1ea10*/  F2FP.SATFINITE.E5M2.F32.PACK_AB_MERGE_C R13, RZ, R4, RZ ;  /* 0x00000004ff0d723e */ /* 0x000fe200048060ff */
        /* <DEDUP_REMOVED lines=9> */
[----:B------:R-:W-:-:S03]  /*1eab0*/  ISETP.LT.OR P1, PT, R0, 0xf1, !P2 ;  /* 0x000000f10000780c */ /* 0x000fc60005721670 */
[----:B------:R1:W-:Y:S01]  /*1eac0*/  @!P6 STG.E.U8 desc[UR18][R2.64+0xf0], R15 ;  /* 0x0000f00f0200e986 */ /* 0x0003e2000c101112 */
[C---:B------:R-:W-:Y:S02]  /*1ead0*/  ISETP.LT.OR P6, PT, R0.reuse, 0xf9, !P3 ;  /* 0x000000f90000780c */ /* 0x040fe40005fc1670 */
[----:B------:R-:W-:Y:S01]  /*1eae0*/  ISETP.LT.OR P3, PT, R0, 0xfa, !P3 ;  /* 0x000000fa0000780c */ /* 0x000fe20005f61670 */
[----:B------:R1:W-:Y:S01]  /*1eaf0*/  @!P0 STG.E.U8 desc[UR18][R2.64+0xf1], R9 ;  /* 0x0000f10902008986 */ /* 0x0003e2000c101112 */
[----:B0-----:R-:W-:Y:S02]  /*1eb00*/  F2FP.SATFINITE.E5M2.F32.PACK_AB_MERGE_C R7, RZ, R6, RZ ;  /* 0x00000006ff07723e */ /* 0x001fe400048060ff */
[----:B-1----:R-:W-:Y:S02]  /*1eb10*/  F2FP.SATFINITE.E5M2.F32.PACK_AB_MERGE_C R15, RZ, R5, RZ ;  /* 0x00000005ff0f723e */ /* 0x002fe400048060ff */
[----:B------:R-:W-:Y:S01]  /*1eb20*/  F2FP.SATFINITE.E5M2.F32.PACK_AB_MERGE_C R9, RZ, R4, RZ ;  /* 0x00000004ff09723e */ /* 0x000fe200048060ff */
[----:B------:R-:W-:-:S02]  /*1eb30*/  FMUL R4, R38, UR20 ;  /* 0x0000001426047c20 */ /* 0x000fc40008400000 */
[----:B------:R-:W3:Y:S04]  /*1eb40*/  LDL.LU R38, [R1+0x274] ;  /* 0x0002740001267983 */ /* 0x000ee80000300800 */
[----:B------:R0:W-:Y:S01]  /*1eb50*/  @!P5 STG.E.U8 desc[UR18][R24.64+0xf1], R11 ;  /* 0x0000f10b1800d986 */ /* 0x0001e2000c101112 */
[----:B------:R-:W-:Y:S01]  /*1eb60*/  ISETP.LT.OR P5, PT, R0, 0xf9, !P2 ;  /* 0x000000f90000780c */ /* 0x000fe200057a1670 */
[----:B------:R-:W-:Y:S02]  /*1eb70*/  FMUL R5, R37, UR20 ;  /* 0x0000001425057c20 */ /* 0x000fe40008400000 */
[----:B------:R-:W3:Y:S04]  /*1eb80*/  LDL.LU R37, [R1+0x278] ;  /* 0x0002780001257983 */ /* 0x000ee80000300800 */
[----:B------:R1:W-:Y:S04]  /*1eb90*/  @!P1 STG.E.U8 desc[UR18][R24.64+0xf0], R7 ;  /* 0x0000f00718009986 */ /* 0x0003e8000c101112 */
[----:B------:R-:W-:Y:S04]  /*1eba0*/  @!P6 STG.E.U8 desc[UR18][R2.64+0xf8], R13 ;  /* 0x0000f80d0200e986 */ /* 0x000fe8000c101112 */
[----:B------:R2:W-:Y:S01]  /*1ebb0*/  @!P3 STG.E.U8 desc[UR18][R2.64+0xf9], R15 ;  /* 0x0000f90f0200b986 */ /* 0x0005e2000c101112 */
[----:B0-----:R-:W-:-:S03]  /*1ebc0*/  F2FP.SATFINITE.E5M2.F32.PACK_AB_MERGE_C R11, RZ, R4, RZ ;  /* 0x00000004ff0b723e */ /* 0x001fc600048060ff */
[----:B------:R0:W-:Y:S01]  /*1ebd0*/  @!P5 STG.E.U8 desc[UR18][R24.64+0xf8], R9 ;  /* 0x0000f8091800d986 */ /* 0x0001e2000c101112 */
[----:B----4-:R-:W-:-:S03]  /*1ebe0*/  FMUL R6, R36, UR20 ;  /* 0x0000001424067c20 */ /* 0x010fc60008400000 */
[----:B------:R-:W4:Y:S01]  /*1ebf0*/  LDL.LU R36, [R1+0x27c] ;  /* 0x00027c0001247983 */ /* 0x000f220000300800 */
[----:B-1----:R-:W-:-:S03]  /*1ec00*/  FMUL R7, R35, UR20 ;  /* 0x0000001423077c20 */ /* 0x002fc60008400000 */
        /* <DEDUP_REMOVED lines=10> */
[----:B------:R-:W-:Y:S02]  /*1ecb0*/  ISETP.GE.AND P1, PT, R32, 0x81, PT ;  /* 0x000000812000780c */ /* 0x000fe40003f26270 */
[C---:B------:R-:W-:Y:S02]  /*1ecc0*/  ISETP.LT.OR P2, PT, R0.reuse, 0xfa, !P2 ;  /* 0x000000fa0000780c */ /* 0x040fe40005741670 */
[C---:B------:R-:W-:Y:S02]  /*1ecd0*/  ISETP.LT.OR P6, PT, R0.reuse, 0x1, !P1 ;  /* 0x000000010000780c */ /* 0x040fe40004fc1670 */
[----:B------:R-:W-:Y:S02]  /*1ece0*/  ISETP.LT.OR P3, PT, R0, 0x2, !P1 ;  /* 0x000000020000780c */ /* 0x000fe40004f61670 */
[----:B------:R-:W-:Y:S02]  /*1ecf0*/  F2FP.SATFINITE.E5M2.F32.PACK_AB_MERGE_C R5, RZ, R5, RZ ;  /* 0x00000005ff05723e */ /* 0x000fe400048060ff */
[----:B------:R-:W-:-:S05]  /*1ed00*/  ISETP.GE.AND P0, PT, R32, 0x89, PT ;  /* 0x000000892000780c */ /* 0x000fca0003f06270 */
[----:B------:R-:W-:Y:S01]  /*1ed10*/  @!P2 STG.E.U8 desc[UR18][R24.64+0xf9], R11 ;  /* 0x0000f90b1800a986 */ /* 0x000fe2000c101112 */
[----:B------:R-:W-:-:S03]  /*1ed20*/  F2FP.SATFINITE.E5M2.F32.PACK_AB_MERGE_C R13, RZ, R6, RZ ;  /* 0x00000006ff0d723e */ /* 0x000fc600048060ff */
[----:B------:R0:W-:Y:S01]  /*1ed30*/  @!P6 STG.E.U8 desc[UR18][R28.64], R5 ;  /* 0x000000051c00e986 */ /* 0x0001e2000c101112 */
[C---:B------:R-:W-:Y:S02]  /*1ed40*/  ISETP.LT.OR P6, PT, R0.reuse, 0x2, !P0 ;  /* 0x000000020000780c */ /* 0x040fe400047c1670 */
[C---:B------:R-:W-:Y:S01]  /*1ed50*/  ISETP.LT.OR P5, PT, R0.reuse, 0x1, !P0 ;  /* 0x000000010000780c */ /* 0x040fe200047a1670 */
[----:B------:R1:W-:Y:S01]  /*1ed60*/  @!P3 STG.E.U8 desc[UR18][R28.64+0x1], R13 ;  /* 0x0000010d1c00b986 */ /* 0x0003e2000c101112 */
[----:B------:R-:W-:Y:S02]  /*1ed70*/  ISETP.LT.OR P2, PT, R0, 0xa, !P1 ;  /* 0x0000000a0000780c */ /* 0x000fe40004f41670 */
[----:B0-----:R-:W-:Y:S02]  /*1ed80*/  F2FP.SATFINITE.E5M2.F32.PACK_AB_MERGE_C R5, RZ, R3, RZ ;  /* 0x00000003ff05723e */ /* 0x001fe400048060ff */
[----:B-1----:R-:W-:Y:S01]  /*1ed90*/  F2FP.SATFINITE.E5M2.F32.PACK_AB_MERGE_C R13, RZ, R2, RZ ;  /* 0x00000002ff0d723e */ /* 0x002fe200048060ff */
[----:B------:R-:W-:-:S02]  /*1eda0*/  FMUL R3, R38, UR20 ;  /* 0x0000001426037c20 */ /* 0x000fc40008400000 */
[----:B------:R-:W3:Y:S01]  /*1edb0*/  LDL.LU R38, [R1+0x294] ;  /* 0x0002940001267983 */ /* 0x000ee20000300800 */
[----:B------:R-:W-:Y:S02]  /*1edc0*/  F2FP.SATFINITE.E5M2.F32.PACK_AB_MERGE_C R11, RZ, R4, RZ ;  /* 0x00000004ff0b723e */ /* 0x000fe400048060ff */
[----:B------:R-:W-:Y:S01]  /*1edd0*/  ISETP.LT.OR P3, PT, R0, 0x9, !P1 ;  /* 0x000000090000780c */ /* 0x000fe20004f61670 */
[----:B------:R0:W-:Y:S01]  /*1ede0*/  @!P6 STG.E.U8 desc[UR18][R26.64+0x1], R9 ;  /* 0x000001091a00e986 */ /* 0x0001e2000c101112 */
[----:B------:R-:W-:-:S03]  /*1edf0*/  FMUL R2, R37, UR20 ;  /* 0x0000001425027c20 */ /* 0x000fc60008400000 */
[----:B------:R-:W3:Y:S01]  /*1ee00*/  LDL.LU R37, [R1+0x298] ;  /* 0x0002980001257983 */ /* 0x000ee20000300800 */
[----:B------:R-:W-:Y:S02]  /*1ee10*/  F2FP.SATFINITE.E5M2.F32.PACK_AB_MERGE_C R7, RZ, R7, RZ ;  /* 0x00000007ff07723e */ /* 0x000fe400048060ff */
[----:B0-----:R-:W-:-:S03]  /*1ee20*/  F2FP.SATFINITE.E5M2.F32.PACK_AB_MERGE_C R9, RZ, R2, RZ ;  /* 0x00000002ff09723e */ /* 0x001fc600048060ff */
        /* <DEDUP_REMOVED lines=8> */
[----:B------:R-:W4:Y:S03]  /*1eeb0*/  LDL.LU R35, [R1+0x2a0] ;  /* 0x0002a00001237983 */ /* 0x000f260000300800 */
[----:B------:R-:W-:Y:S01]  /*1eec0*/  F2FP.SATFINITE.E5M2.F32.PACK_AB_MERGE_C R15, RZ, R2, RZ ;  /* 0x00000002ff0f723e */ /* 0x000fe200048060ff */
[----:B--2---:R-:W-:Y:S02]  /*1eed0*/  FMUL R2, R34, UR20 ;  /* 0x0000001422027c20 */ /* 0x004fe40008400000 */
[----:B------:R-:W2:Y:S01]  /*1eee0*/  LDL.LU R34, [R1+0x2a4] ;  /* 0x0002a40001227983 */ /* 0x000ea20000300800 */
[----:B-----5:R-:W-:-:S03]  /*1eef0*/  FMUL R3, R33, UR20 ;  /* 0x0000001421037c20 */ /* 0x020fc60008400000 */
[----:B------:R-:W5:Y:S01]  /*1ef00*/  LDL.LU R33, [R1+0x2a8] ;  /* 0x0002a80001217983 */ /* 0x000f620000300800 */
[----:B---3--:R-:W-:-:S03]  /*1ef10*/  FMUL R4, R31, UR20 ;  /* 0x000000141f047c20 */ /* 0x008fc60008400000 */
[----:B------:R-:W3:Y:S01]  /*1ef20*/  LDL.LU R31, [R1+0x2ac] ;  /* 0x0002ac00011f7983 */ /* 0x000ee20000300800 */
[----:B0-----:R-:W-:-:S03]  /*1ef30*/  FMUL R5, R30, UR20 ;  /* 0x000000141e057c20 */ /* 0x001fc60008400000 */
[----:B------:R-:W3:Y:S01]  /*1ef40*/  LDL.LU R30, [R1+0x2b0] ;  /* 0x0002b000011e7983 */ /* 0x000ee20000300800 */
[C---:B------:R-:W-:Y:S02]  /*1ef50*/  ISETP.LT.OR P6, PT, R0.reuse, 0xa, !P0 ;  /* 0x0000000a0000780c */ /* 0x040fe400047c1670 */
[C---:B------:R-:W-:Y:S02]  /*1ef60*/  ISETP.LT.OR P5, PT, R0.reuse, 0x9, !P0 ;  /* 0x000000090000780c */ /* 0x040fe400047a1670 */
[C---:B------:R-:W-:Y:S02]  /*1ef70*/  ISETP.LT.OR P3, PT, R0.reuse, 0x11, !P1 ;  /* 0x000000110000780c */ /* 0x040fe40004f61670 */
[----:B------:R-:W-:-:S07]  /*1ef80*/  ISETP.LT.OR P2, PT, R0, 0x12, !P1 ;  /* 0x000000120000780c */ /* 0x000fce0004f41670 */
[----:B------:R0:W-:Y:S01]  /*1ef90*/  @!P6 STG.E.U8 desc[UR18][R26.64+0x9], R7 ;  /* 0x000009071a00e986 */ /* 0x0001e2000c101112 */
[----:B------:R-:W-:-:S03]  /*1efa0*/  ISETP.LT.OR P6, PT, R0, 0x12, !P0 ;  /* 0x000000120000780c */ /* 0x000fc600047c1670 */
[----:B------:R-:W-:Y:S01]  /*1efb0*/  @!P5 STG.E.U8 desc[UR18][R26.64+0x8], R13 ;  /* 0x0000080d1a00d986 */ /* 0x000fe2000c101112 */
[----:B------:R-:W-:-:S03]  /*1efc0*/  ISETP.LT.OR P5, PT, R0, 0x11, !P0 ;  /* 0x000000110000780c */ /* 0x000fc600047a1670 */
[----:B------:R1:W-:Y:S01]  /*1efd0*/  @!P3 STG.E.U8 desc[UR18][R28.64+0x10], R9 ;  /* 0x000010091c00b986 */ /* 0x0003e2000c101112 */
[C---:B------:R-:W-:Y:S02]  /*1efe0*/  ISETP.LT.OR P3, PT, R0.reuse, 0x19, !P1 ;  /* 0x000000190000780c */ /* 0x040fe40004f61670 */
[----:B0-----:R-:W-:Y:S01]  /*1eff0*/  F2FP.SATFINITE.E5M2.F32.PACK_AB_MERGE_C R7, RZ, R2, RZ ;  /* 0x00000002ff07723e */ /* 0x001fe200048060ff */
[----:B------:R0:W-:Y:S01]  /*1f000*/  @!P2 STG.E.U8 desc[UR18][R28.64+0x11], R11 ;  /* 0x0000110b1c00a986 */ /* 0x0001e2000c101112 */
[----:B------:R-:W-:Y:S02]  /*1f010*/  ISETP.LT.OR P2, PT, R0, 0x1a, !P1 ;  /* 0x0000001a0000780c */ /* 0x000fe40004f41670 */
[----:B-1----:R-:W-:Y:S01]  /*1f020*/  F2FP.SATFINITE.E5M2.F32.PACK_AB_MERGE_C R9, RZ, R3, RZ ;  /* 0x00000003ff09723e */ /* 0x002fe200048060ff */
[----:B------:R-:W-:Y:S02]  /*1f030*/  FMUL R2, R38, UR20 ;  /* 0x0000001426027c20 */ /* 0x000fe40008400000 */
[----:B------:R-:W3:Y:S01]  /*1f040*/  LDL.LU R38, [R1+0x2b4] ;  /* 0x0002b40001267983 */ /* 0x000ee20000300800 */
[----:B0-----:R-:W-:-:S03]  /*1f050*/  F2FP.SATFINITE.E5M2.F32.PACK_AB_MERGE_C R11, RZ, R4, RZ ;  /* 0x00000004ff0b723e */ /* 0x001fc600048060ff */
[----:B------:R0:W-:Y:S01]  /*1f060*/  @!P6 STG.E.U8 desc[UR18][R26.64+0x11], R7 ;  /* 0x000011071a00e986 */ /* 0x0001e2000c101112 */
[----:B------:R-:W-:Y:S01]  /*1f070*/  ISETP.LT.OR P6, PT, R0, 0x1a, !P0 ;  /* 0x0000001a0000780c */ /* 0x000fe200047c1670 */
[----:B------:R-:W-:Y:S02]  /*1f080*/  FMUL R3, R37, UR20 ;  /* 0x0000001425037c20 */ /* 0x000fe40008400000 */
[----:B------:R-:W3:Y:S01]  /*1f090*/  LDL.LU R37, [R1+0x2b8] ;  /* 0x0002b80001257983 */ /* 0x000ee20000300800 */
[----:B0-----:R-:W-:-:S03]  /*1f0a0*/  F2FP.SATFINITE.E5M2.F32.PACK_AB_MERGE_C R7, RZ, R2, RZ ;  /* 0x00000002ff07723e */ /* 0x001fc600048060ff */
[----:B------:R-:W-:Y:S04]  /*1f0b0*/  @!P5 STG.E.U8 desc[UR18][R26.64+0x10], R15 ;  /* 0x0000100f1a00d986 */ /* 0x000fe8000c101112 */
        /* <DEDUP_REMOVED lines=13> */
[----:B------:R-:W5:Y:S02]  /*1f190*/  LDL.LU R33, [R1+0x2c8] ;  /* 0x0002c80001217983 */ /* 0x000f640000300800 */
        /* <DEDUP_REMOVED lines=8> */
[----:B------:R-:W-:Y:S02]  /*1f220*/  F2FP.SATFINITE.E5M2.F32.PACK_AB_MERGE_C R5, RZ, R5, RZ ;  /* 0x00000005ff05723e */ /* 0x000fe400048060ff */
[----:B------:R-:W-:-:S05]  /*1f230*/  ISETP.LT.OR P6, PT, R0, 0x22, !P0 ;  /* 0x000000220000780c */ /* 0x000fca00047c1670 */
[----:B------:R0:W-:Y:S01]  /*1f240*/  @!P5 STG.E.U8 desc[UR18][R26.64+0x18], R5 ;  /* 0x000018051a00d986 */ /* 0x0001e2000c101112 */
[----:B------:R-:W-:-:S03]  /*1f250*/  ISETP.LT.OR P5, PT, R0, 0x21, !P0 ;  /* 0x000000210000780c */ /* 0x000fc600047a1670 */
[----:B------:R-:W-:Y:S01]  /*1f260*/  @!P3 STG.E.U8 desc[UR18][R28.64+0x20], R9 ;  /* 0x000020091c00b986 */ /* 0x000fe2000c101112 */
[----:B------:R-:W-:-:S03]  /*1f270*/  ISETP.LT.OR P3, PT, R0, 0x29, !P1 ;  /* 0x000000290000780c */ /* 0x000fc60004f61670 */
[----:B------:R1:W-:Y:S01]  /*1f280*/  @!P2 STG.E.U8 desc[UR18][R28.64+0x21], R11 ;  /* 0x0000210b1c00a986 */ /* 0x0003e2000c101112 */
[----:B------:R-:W-:Y:S02]  /*1f290*/  ISETP.LT.OR P2, PT, R0, 0x2a, !P1 ;  /* 0x0000002a0000780c */ /* 0x000fe40004f41670 */
[----:B0-----:R-:W-:Y:S02]  /*1f2a0*/  F2FP.SATFINITE.E5M2.F32.PACK_AB_MERGE_C R5, RZ, R3, RZ ;  /* 0x00000003ff05723e */ /* 0x001fe400048060ff */
[----:B-1----:R-:W-:Y:S01]  /*1f2b0*/  F2FP.SATFINITE.E5M2.F32.PACK_AB_MERGE_C R11, RZ, R2, RZ ;  /* 0x00000002ff0b723e */ /* 0x002fe200048060ff */
[----:B------:R-:W-:Y:S02]  /*1f2c0*/  FMUL R2, R38, UR20 ;  /* 0x0000001426027c20 */ /* 0x000fe40008400000 */
[----:B------:R-:W3:Y:S01]  /*1f2d0*/  LDL.LU R38, [R1+0x2d4] ;  /* 0x0002d40001267983 */ /* 0x000ee20000300800 */
[----:B------:R-:W-:-:S03]  /*1f2e0*/  F2FP.SATFINITE.E5M2.F32.PACK_AB_MERGE_C R9, RZ, R4, RZ ;  /* 0x00000004ff09723e */ /* 0x000fc600048060ff */
[----:B------:R-:W-:Y:S01]  /*1f2f0*/  @!P6 STG.E.U8 desc[UR18][R26.64+0x21], R5 ;  /* 0x000021051a00e986 */ /* 0x000fe2000c101112 */
[----:B------:R-:W-:Y:S01]  /*1f300*/  ISETP.LT.OR P6, PT, R0, 0x2a, !P0 ;  /* 0x0000002a0000780c */ /* 0x000fe200047c1670 */
[----:B------:R-:W-:Y:S02]  /*1f310*/  FMUL R3, R37, UR20 ;  /* 0x0000001425037c20 */ /* 0x000fe40008400000 */
[----:B------:R-:W3:Y:S04]  /*1f320*/  LDL.LU R37, [R1+0x2d8] ;  /* 0x0002d80001257983 */ /* 0x000ee80000300800 */
[----:B------:R-:W-:Y:S04]  /*1f330*/  @!P5 STG.E.U8 desc[UR18][R26.64+0x20], R13 ;  /* 0x0000200d1a00d986 */ /* 0x000fe8000c101112 */
[----:B------:R0:W-:Y:S04]  /*1f340*/  @!P3 STG.E.U8 desc[UR18][R28.64+0x28], R7 ;  /* 0x000028071c00b986 */ /* 0x0001e8000c101112 */
[----:B------:R1:W-:Y:S01]  /*1f350*/  @!P2 STG.E.U8 desc[UR18][R28.64+0x29], R9 ;  /* 0x000029091c00a986 */ /* 0x0003e2000c101112 */
[----:B0-----:R-:W-:-:S02]  /*1f360*/  F2FP.SATFINITE.E5M2.F32.PACK_AB_MERGE_C R7, RZ, R2, RZ ;  /* 0x00000002ff07723e */ /* 0x001fc400048060ff */
[----:B-1----:R-:W-:-:S03]  /*1f370*/  F2FP.SATFINITE.E5M2.F32.PACK_AB_MERGE_C R9, RZ, R3, RZ ;  /* 0x00000003ff09723e */ /* 0x002fc600048060ff */
[----:B------:R0:W-:Y:S01]  /*1f380*/  @!P6 STG.E.U8 desc[UR18][R26.64+0x29], R7 ;  /* 0x000029071a00e986 */ /* 0x0001e2000c101112 */
[----:B----4-:R-:W-:-:S03]  /*1f390*/  FMUL R4, R36, UR20 ;  /* 0x0000001424047c20 */ /* 0x010fc60008400000 */
[----:B------:R-:W4:Y:S02]  /*1f3a0*/  LDL.LU R36, [R1+0x2dc] ;  /* 0x0002dc0001247983 */ /* 0x000f240000300800 */
[----:B------:R-:W-:Y:S01]  /*1f3b0*/  F2FP.SATFINITE.E5M2.F32.PACK_AB_MERGE_C R13, RZ, R4, RZ ;  /* 0x00000004ff0d723e */ /* 0x000fe200048060ff */
        /* <DEDUP_REMOVED lines=15> */
[----:B------:R-:W-:Y:S01]  /*1f4b0*/  @!P5 STG.E.U8 desc[UR18][R26.64+0x28], R11 ;  /* 0x0000280b1a00d986 */ /* 0x000fe2000c101112 */
[----:B------:R-:W-:-:S03]  /*1f4c0*/  ISETP.LT.OR P5, PT, R0, 0x31, !P0 ;  /* 0x000000310000780c */ /* 0x000fc600047a1670 */
[----:B------:R0:W-:Y:S01]  /*1f4d0*/  @!P2 STG.E.U8 desc[UR18][R28.64+0x31], R13 ;  /* 0x0000310d1c00a986 */ /* 0x0001e2000c101112 */
[----:B------:R-:W-:-:S03]  /*1f4e0*/  ISETP.LT.OR P2, PT, R0, 0x3a, !P1 ;  /* 0x0000003a0000780c */ /* 0x000fc60004f41670 */
[----:B------:R1:W-:Y:S01]  /*1f4f0*/  @!P3 STG.E.U8 desc[UR18][R28.64+0x30], R9 ;  /* 0x000030091c00b986 */ /* 0x0003e2000c101112 */
[----:B------:R-:W-:Y:S02]  /*1f500*/  ISETP.LT.OR P3, PT, R0, 0x39, !P1 ;  /* 0x000000390000780c */ /* 0x000fe40004f61670 */
[----:B------:R-:W-:Y:S02]  /*1f510*/  F2FP.SATFINITE.E5M2.F32.PACK_AB_MERGE_C R5, RZ, R5, RZ ;  /* 0x00000005ff05723e */ /* 0x000fe400048060ff */
[----:B0-----:R-:W-:Y:S02]  /*1f520*/  F2FP.SATFINITE.E5M2.F32.PACK_AB_MERGE_C R13, RZ, R2, RZ ;  /* 0x00000002ff0d723e */ /* 0x001fe400048060ff */
[----:B-1----:R-:W-:Y:S01]  /*1f530*/  F2FP.SATFINITE.E5M2.F32.PACK_AB_MERGE_C R9, RZ, R3, RZ ;  /* 0x00000003ff09723e */ /* 0x002fe200048060ff */
[----:B------:R-:W-:Y:S02]  /*1f540*/  FMUL R3, R38, UR20 ;  /* 0x0000001426037c20 */ /* 0x000fe40008400000 */
[----:B------:R-:W3:Y:S01]  /*1f550*/  LDL.LU R38, [R1+0x2f4] ;  /* 0x0002f40001267983 */ /* 0x000ee20000300800 */
[----:B------:R-:W-:-:S03]  /*1f560*/  F2FP.SATFINITE.E5M2.F32.PACK_AB_MERGE_C R11, RZ, R4, RZ ;  /* 0x00000004ff0b723e */ /* 0x000fc600048060ff */
[----:B------:R0:W-:Y:S01]  /*1f570*/  @!P6 STG.E.U8 desc[UR18][R26.64+0x31], R7 ;  /* 0x000031071a00e986 */ /* 0x0001e2000c101112 */
[----:B------:R-:W-:-:S03]  /*1f580*/  FMUL R2, R37, UR20 ;  /* 0x0000001425027c20 */ /* 0x000fc60008400000 */
[----:B------:R-:W3:Y:S01]  /*1f590*/  LDL.LU R37, [R1+0x2f8] ;  /* 0x0002f80001257983 */ /* 0x000ee20000300800 */
[----:B------:R-:W-:Y:S02]  /*1f5a0*/  ISETP.LT.OR P6, PT, R0, 0x3a, !P0 ;  /* 0x0000003a0000780c */ /* 0x000fe400047c1670 */
[----:B0-----:R-:W-:Y:S01]  /*1f5b0*/  F2FP.SATFINITE.E5M2.F32.PACK_AB_MERGE_C R7, RZ, R2, RZ ;  /* 0x00000002ff07723e */ /* 0x001fe200048060ff */
[----:B------:R0:W-:Y:S04]  /*1f5c0*/  @!P5 STG.E.U8 desc[UR18][R26.64+0x30], R5 ;  /* 0x000030051a00d986 */ /* 0x0001e8000c101112 */
[----:B------:R-:W-:Y:S04]  /*1f5d0*/  @!P2 STG.E.U8 desc[UR18][R28.64+0x39], R11 ;  /* 0x0000390b1c00a986 */ /* 0x000fe8000c101112 */
[----:B------:R1:W-:Y:S01]  /*1f5e0*/  @!P3 STG.E.U8 desc[UR18][R28.64+0x38], R9 ;  /* 0x000038091c00b986 */ /* 0x0003e2000c101112 */
[----:B0-----:R-:W-:-:S05]  /*1f5f0*/  F2FP.SATFINITE.E5M2.F32.PACK_AB_MERGE_C R5, RZ, R3, RZ ;  /* 0x00000003ff05723e */ /* 0x001fca00048060ff */
        /* <DEDUP_REMOVED lines=42> */
[----:B------:R-:W-:Y:S01]  /*1f8a0*/  F2FP.SATFINITE.E5M2.F32.PACK_AB_MERGE_C R11, RZ, R4, RZ ;  /* 0x00000004ff0b723e */ /* 0x000fe200048060ff */
[----:B------:R-:W-:Y:S02]  /*1f8b0*/  FMUL R2, R35, UR20 ;  /* 0x0000001423027c20 */ /* 0x000fe40008400000 */
[----:B------:R-:W4:Y:S03]  /*1f8c0*/  LDL.LU R35, [R1+0x320] ;  /* 0x0003200001237983 */ /* 0x000f260000300800 */
[----:B-1----:R-:W-:Y:S01]  /*1f8d0*/  F2FP.SATFINITE.E5M2.F32.PACK_AB_MERGE_C R13, RZ, R2, RZ ;  /* 0x00000002ff0d723e */ /* 0x002fe200048060ff */
        /* <DEDUP_REMOVED lines=146> */
[----:B------:R-:W-:-:S03]  /*20200*/  FMUL R3, R37, UR20 ;  /* 0x0000001425037c20 */ /* 0x000fc60008400000 */
[----:B------:R-:W3:Y:S04]  /*20210*/  LDL.LU R37, [R1+0x398] ;  /* 0x0003980001257983 */ /* 0x000ee80000300800 */
[----:B------:R-:W-:Y:S04]  /*20220*/  @!P5 STG.E.U8 desc[UR18][R26.64+0x80], R13 ;  /* 0x0000800d1a00d986 */ /* 0x000fe8000c101112 */
[----:B------:R0:W-:Y:S04]  /*20230*/  @!P3 STG.E.U8 desc[UR18][R28.64+0x88], R7 ;  /* 0x000088071c00b986 */ /* 0x0001e8000c101112 */
[----:B------:R1:W-:Y:S01]  /*20240*/  @!P2 STG.E.U8 desc[UR18][R28.64+0x89], R9 ;  /* 0x000089091c00a986 */ /* 0x0003e2000c101112 */
[----:B0-----:R-:W-:-:S02]  /*20250*/  F2FP.SATFINITE.E5M2.F32.PACK_AB_MERGE_C R7, RZ, R2, RZ ;  /* 0x00000002ff07723e */ /* 0x001fc400048060ff */
[----:B-1----:R-:W-:Y:S01]  /*20260*/  F2FP.SATFINITE.E5M2.F32.PACK_AB_MERGE_C R9, RZ, R3, RZ ;  /* 0x00000003ff09723e */ /* 0x002fe200048060ff */
[----:B----4-:R-:W-:Y:S02]  /*20270*/  FMUL R4, R36, UR20 ;  /* 0x0000001424047c20 */ /* 0x010fe40008400000 */
[----:B------:R-:W4:Y:S03]  /*20280*/  LDL.LU R36, [R1+0x39c] ;  /* 0x00039c0001247983 */ /* 0x000f260000300800 */
[----:B------:R-:W-:Y:S01]  /*20290*/  F2FP.SATFINITE.E5M2.F32.PACK_AB_MERGE_C R13, RZ, R4, RZ ;  /* 0x00000004ff0d723e */ /* 0x000fe200048060ff */
[----:B------:R-:W-:Y:S02]  /*202a0*/  FMUL R5, R35, UR20 ;  /* 0x0000001423057c20 */ /* 0x000fe40008400000 */
[----:B------:R-:W4:Y:S01]  /*202b0*/  LDL.LU R35, [R1+0x3a0] ;  /* 0x0003a00001237983 */ /* 0x000f220000300800 */
[----:B--2---:R-:W-:-:S03]  /*202c0*/  FMUL R2, R34, UR20 ;  /* 0x0000001422027c20 */ /* 0x004fc60008400000 */
[----:B------:R-:W2:Y:S01]  /*202d0*/  LDL.LU R34, [R1+0x3a4] ;  /* 0x0003a40001227983 */ /* 0x000ea20000300800 */
[----:B-----5:R-:W-:-:S03]  /*202e0*/  FMUL R3, R33, UR20 ;  /* 0x0000001421037c20 */ /* 0x020fc60008400000 */
[----:B------:R-:W5:Y:S01]  /*202f0*/  LDL.LU R33, [R1+0x3a8] ;  /* 0x0003a80001217983 */ /* 0x000f620000300800 */
        /* <DEDUP_REMOVED lines=16> */
[----:B------:R-:W-:Y:S01]  /*20400*/  @!P2 STG.E.U8 desc[UR18][R28.64+0x91], R13 ;  /* 0x0000910d1c00a986 */ /* 0x000fe2000c101112 */
[----:B------:R-:W-:Y:S02]  /*20410*/  ISETP.LT.OR P2, PT, R0, 0x9a, !P1 ;  /* 0x0000009a0000780c */ /* 0x000fe40004f41670 */
        /* <DEDUP_REMOVED lines=82> */
[----:B------:R0:W-:Y:S01]  /*20940*/  @!P6 STG.E.U8 desc[UR18][R26.64+0xb1], R7 ;  /* 0x0000b1071a00e986 */ /* 0x0001e2000c101112 */
[----:B------:R-:W-:-:S03]  /*20950*/  FMUL R3, R38, UR20 ;  /* 0x0000001426037c20 */ /* 0x000fc60008400000 */
[----:B------:R-:W3:Y:S01]  /*20960*/  LDL.LU R38, [R1+0x3f4] ;  /* 0x0003f40001267983 */ /* 0x000ee20000300800 */
[----:B------:R-:W-:Y:S02]  /*20970*/  F2FP.SATFINITE.E5M2.F32.PACK_AB_MERGE_C R11, RZ, R4, RZ ;  /* 0x00000004ff0b723e */ /* 0x000fe400048060ff */
[----:B------:R-:W-:Y:S01]  /*20980*/  ISETP.LT.OR P6, PT, R0, 0xba, !P0 ;  /* 0x000000ba0000780c */ /* 0x000fe200047c1670 */
[----:B------:R-:W-:Y:S02]  /*20990*/  FMUL R2, R37, UR20 ;  /* 0x0000001425027c20 */ /* 0x000fe40008400000 */
[----:B------:R-:W3:Y:S03]  /*209a0*/  LDL.LU R37, [R1+0x3f8] ;  /* 0x0003f80001257983 */ /* 0x000ee60000300800 */
        /* <DEDUP_REMOVED lines=31> */
[----:B-1----:R-:W-:-:S03]  /*20ba0*/  F2FP.SATFINITE.E5M2.F32.PACK_AB_MERGE_C R9, RZ, R3, RZ ;  /* 0x00000003ff09723e */ /* 0x002fc600048060ff */
[----:B------:R0:W-:Y:S01]  /*20bb0*/  @!P6 STG.E.U8 desc[UR18][R26.64+0xc1], R7 ;  /* 0x0000c1071a00e986 */ /* 0x0001e2000c101112 */
[----:B------:R-:W-:Y:S01]  /*20bc0*/  FMUL R2, R38, UR20 ;  /* 0x0000001426027c20 */ /* 0x000fe20008400000 */
[----:B------:R-:W-:Y:S02]  /*20bd0*/  ISETP.LT.OR P6, PT, R0, 0xca, !P0 ;  /* 0x000000ca0000780c */ /* 0x000fe400047c1670 */
[----:B------:R-:W3:Y:S01]  /*20be0*/  LDL.LU R38, [R1+0x414] ;  /* 0x0004140001267983 */ /* 0x000ee20000300800 */
[----:B------:R-:W-:Y:S01]  /*20bf0*/  F2FP.SATFINITE.E5M2.F32.PACK_AB_MERGE_C R13, RZ, R4, RZ ;  /* 0x00000004ff0d723e */ /* 0x000fe200048060ff */
        /* <DEDUP_REMOVED lines=24> */
[C---:B------:R-:W-:Y:S01]  /*20d80*/  ISETP.LT.OR P3, PT, R0.reuse, 0xd1, !P1 ;  /* 0x000000d10000780c */ /* 0x040fe20004f61670 */
[----:B------:R-:W3:Y:S01]  /*20d90*/  LDL.LU R40, [R1+0x434] ;  /* 0x0004340001287983 */ /* 0x000ee20000300800 */
[C---:B------:R-:W-:Y:S02]  /*20da0*/  ISETP.LT.OR P2, PT, R0.reuse, 0xd2, !P1 ;  /* 0x000000d20000780c */ /* 0x040fe40004f41670 */
[----:B------:R-:W-:Y:S02]  /*20db0*/  ISETP.LT.OR P6, PT, R0, 0xd2, !P0 ;  /* 0x000000d20000780c */ /* 0x000fe400047c1670 */
[----:B------:R-:W-:-:S05]  /*20dc0*/  F2FP.SATFINITE.E5M2.F32.PACK_AB_MERGE_C R5, RZ, R5, RZ ;  /* 0x00000005ff05723e */ /* 0x000fca00048060ff */
[----:B------:R0:W-:Y:S01]  /*20dd0*/  @!P5 STG.E.U8 desc[UR18][R26.64+0xc8], R5 ;  /* 0x0000c8051a00d986 */ /* 0x0001e2000c101112 */
[----:B------:R-:W-:-:S03]  /*20de0*/  ISETP.LT.OR P5, PT, R0, 0xd1, !P0 ;  /* 0x000000d10000780c */ /* 0x000fc600047a1670 */
[----:B------:R-:W-:Y:S01]  /*20df0*/  @!P3 STG.E.U8 desc[UR18][R28.64+0xd0], R9 ;  /* 0x0000d0091c00b986 */ /* 0x000fe2000c101112 */
[----:B------:R-:W-:-:S03]  /*20e00*/  ISETP.LT.OR P3, PT, R0, 0xd9, !P1 ;  /* 0x000000d90000780c */ /* 0x000fc60004f61670 */
[----:B------:R1:W-:Y:S01]  /*20e10*/  @!P2 STG.E.U8 desc[UR18][R28.64+0xd1], R11 ;  /* 0x0000d10b1c00a986 */ /* 0x0003e2000c101112 */
[----:B0-----:R-:W-:Y:S02]  /*20e20*/  F2FP.SATFINITE.E5M2.F32.PACK_AB_MERGE_C R5, RZ, R3, RZ ;  /* 0x00000003ff05723e */ /* 0x001fe400048060ff */
[----:B------:R-:W-:-:S03]  /*20e30*/  ISETP.LT.OR P2, PT, R0, 0xda, !P1 ;  /* 0x000000da0000780c */ /* 0x000fc60004f41670 */
[----:B------:R-:W-:Y:S01]  /*20e40*/  @!P6 STG.E.U8 desc[UR18][R26.64+0xd1], R5 ;  /* 0x0000d1051a00e986 */ /* 0x000fe2000c101112 */
[----:B-1----:R-:W-:Y:S02]  /*20e50*/  F2FP.SATFINITE.E5M2.F32.PACK_AB_MERGE_C R11, RZ, R2, RZ ;  /* 0x00000002ff0b723e */ /* 0x002fe400048060ff */
[----:B------:R-:W-:Y:S01]  /*20e60*/  ISETP.LT.OR P6, PT, R0, 0xda, !P0 ;  /* 0x000000da0000780c */ /* 0x000fe200047c1670 */
[----:B------:R-:W-:Y:S02]  /*20e70*/  FMUL R2, R38, UR20 ;  /* 0x0000001426027c20 */ /* 0x000fe40008400000 */
[----:B------:R-:W3:Y:S01]  /*20e80*/  LDL.LU R38, [R1+0x438] ;  /* 0x0004380001267983 */ /* 0x000ee20000300800 */
[----:B------:R-:W-:Y:S01]  /*20e90*/  F2FP.SATFINITE.E5M2.F32.PACK_AB_MERGE_C R9, RZ, R4, RZ ;  /* 0x00000004ff09723e */ /* 0x000fe200048060ff */
        /* <DEDUP_REMOVED lines=14> */
[----:B------:R-:W2:Y:S02]  /*20f80*/  LDL.LU R34, [R1+0x448] ;  /* 0x0004480001227983 */ /* 0x000ea40000300800 */
[----:B0-----:R-:W-:Y:S01]  /*20f90*/  F2FP.SATFINITE.E5M2.F32.PACK_AB_MERGE_C R7, RZ, R2, RZ ;  /* 0x00000002ff07723e */ /* 0x001fe200048060ff */
[----:B-----5:R-:W-:Y:S02]  /*20fa0*/  FMUL R3, R33, UR20 ;  /* 0x0000001421037c20 */ /* 0x020fe40008400000 */
[----:B------:R-:W5:Y:S01]  /*20fb0*/  LDL.LU R33, [R1+0x44c] ;  /* 0x00044c0001217983 */ /* 0x000f620000300800 */
[----:B---3--:R-:W-:-:S03]  /*20fc0*/  FMUL R4, R31, UR20 ;  /* 0x000000141f047c20 */ /* 0x008fc60008400000 */
        /* <DEDUP_REMOVED lines=13> */
[----:B------:R-:W-:Y:S02]  /*210a0*/  F2FP.SATFINITE.E5M2.F32.PACK_AB_MERGE_C R5, RZ, R5, RZ ;  /* 0x00000005ff05723e */ /* 0x000fe400048060ff */
[----:B0-----:R-:W-:Y:S01]  /*210b0*/  F2FP.SATFINITE.E5M2.F32.PACK_AB_MERGE_C R11, RZ, R4, RZ ;  /* 0x00000004ff0b723e */ /* 0x001fe200048060ff */
[----:B------:R-:W-:Y:S01]  /*210c0*/  @!P6 STG.E.U8 desc[UR18][R26.64+0xe1], R7 ;  /* 0x0000e1071a00e986 */ /* 0x000fe2000c101112 */
[C---:B------:R-:W-:Y:S02]  /*210d0*/  ISETP.LT.OR P6, PT, R0.reuse, 0xea, !P0 ;  /* 0x000000ea0000780c */ /* 0x040fe400047c1670 */
[----:B-1----:R-:W-:Y:S01]  /*210e0*/  F2FP.SATFINITE.E5M2.F32.PACK_AB_MERGE_C R9, RZ, R3, RZ ;  /* 0x00000003ff09723e */ /* 0x002fe200048060ff */
[----:B------:R0:W-:Y:S01]  /*210f0*/  @!P5 STG.E.U8 desc[UR18][R26.64+0xe0], R5 ;  /* 0x0000e0051a00d986 */ /* 0x0001e2000c101112 */
[----:B------:R-:W-:-:S03]  /*21100*/  ISETP.LT.OR P5, PT, R0, 0xe9, !P0 ;  /* 0x000000e90000780c */ /* 0x000fc600047a1670 */
[----:B------:R-:W-:Y:S01]  /*21110*/  @!P2 STG.E.U8 desc[UR18][R28.64+0xe9], R11 ;  /* 0x0000e90b1c00a986 */ /* 0x000fe2000c101112 */
[----:B------:R-:W-:Y:S01]  /*21120*/  ISETP.LT.OR P2, PT, R0, 0xf2, !P1 ;  /* 0x000000f20000780c */ /* 0x000fe20004f41670 */
[----:B------:R-:W-:Y:S02]  /*21130*/  FMUL R3, R40, UR20 ;  /* 0x0000001428037c20 */ /* 0x000fe40008400000 */
[----:B------:R1:W-:Y:S01]  /*21140*/  @!P3 STG.E.U8 desc[UR18][R28.64+0xe8], R9 ;  /* 0x0000e8091c00b986 */ /* 0x0003e2000c101112 */
[----:B------:R-:W-:Y:S02]  /*21150*/  ISETP.LT.OR P3, PT, R0, 0xf1, !P1 ;  /* 0x000000f10000780c */ /* 0x000fe40004f61670 */
[----:B------:R-:W-:Y:S01]  /*21160*/  F2FP.SATFINITE.E5M2.F32.PACK_AB_MERGE_C R13, RZ, R2, RZ ;  /* 0x00000002ff0d723e */ /* 0x000fe200048060ff */
[----:B------:R-:W-:Y:S01]  /*21170*/  FMUL R2, R38, UR20 ;  /* 0x0000001426027c20 */ /* 0x000fe20008400000 */
[----:B------:R-:W-:Y:S01]  /*21180*/  FMUL R4, R37, UR20 ;  /* 0x0000001425047c20 */ /* 0x000fe20008400000 */
[----:B------:R-:W-:-:S03]  /*21190*/  F2FP.SATFINITE.E5M2.F32.PACK_AB_MERGE_C R3, RZ, R3, RZ ;  /* 0x00000003ff03723e */ /* 0x000fc600048060ff */
[----:B0-----:R-:W-:Y:S02]  /*211a0*/  F2FP.SATFINITE.E5M2.F32.PACK_AB_MERGE_C R5, RZ, R2, RZ ;  /* 0x00000002ff05723e */ /* 0x001fe400048060ff */
[----:B------:R-:W-:Y:S01]  /*211b0*/  F2FP.SATFINITE.E5M2.F32.PACK_AB_MERGE_C R7, RZ, R4, RZ ;  /* 0x00000004ff07723e */ /* 0x000fe200048060ff */
[----:B------:R-:W-:Y:S01]  /*211c0*/  @!P5 STG.E.U8 desc[UR18][R26.64+0xe8], R13 ;  /* 0x0000e80d1a00d986 */ /* 0x000fe2000c101112 */
[----:B------:R-:W-:-:S03]  /*211d0*/  ISETP.LT.OR P5, PT, R0, 0xf1, !P0 ;  /* 0x000000f10000780c */ /* 0x000fc600047a1670 */
[----:B------:R-:W-:Y:S01]  /*211e0*/  @!P6 STG.E.U8 desc[UR18][R26.64+0xe9], R3 ;  /* 0x0000e9031a00e986 */ /* 0x000fe2000c101112 */
[----:B------:R-:W-:-:S03]  /*211f0*/  ISETP.LT.OR P6, PT, R0, 0xf2, !P0 ;  /* 0x000000f20000780c */ /* 0x000fc600047c1670 */
[----:B------:R0:W-:Y:S01]  /*21200*/  @!P2 STG.E.U8 desc[UR18][R28.64+0xf1], R7 ;  /* 0x0000f1071c00a986 */ /* 0x0001e2000c101112 */
[C---:B------:R-:W-:Y:S02]  /*21210*/  ISETP.LT.OR P2, PT, R0.reuse, 0xf9, !P1 ;  /* 0x000000f90000780c */ /* 0x040fe40004f41670 */
[C---:B------:R-:W-:Y:S01]  /*21220*/  ISETP.LT.OR P1, PT, R0.reuse, 0xfa, !P1 ;  /* 0x000000fa0000780c */ /* 0x040fe20004f21670 */
[----:B------:R3:W-:Y:S01]  /*21230*/  @!P3 STG.E.U8 desc[UR18][R28.64+0xf0], R5 ;  /* 0x0000f0051c00b986 */ /* 0x0007e2000c101112 */
[C---:B------:R-:W-:Y:S02]  /*21240*/  ISETP.LT.OR P3, PT, R0.reuse, 0xf9, !P0 ;  /* 0x000000f90000780c */ /* 0x040fe40004761670 */
[----:B------:R-:W-:Y:S01]  /*21250*/  ISETP.LT.OR P0, PT, R0, 0xfa, !P0 ;  /* 0x000000fa0000780c */ /* 0x000fe20004701670 */
[----:B----4-:R-:W-:-:S05]  /*21260*/  FMUL R2, R36, UR20 ;  /* 0x0000001424027c20 */ /* 0x010fca0008400000 */
[----:B-1----:R-:W-:-:S05]  /*21270*/  F2FP.SATFINITE.E5M2.F32.PACK_AB_MERGE_C R9, RZ, R2, RZ ;  /* 0x00000002ff09723e */ /* 0x002fca00048060ff */
[----:B------:R1:W-:Y:S01]  /*21280*/  @!P5 STG.E.U8 desc[UR18][R26.64+0xf0], R9 ;  /* 0x0000f0091a00d986 */ /* 0x0003e2000c101112 */
[----:B------:R-:W-:-:S05]  /*21290*/  FMUL R0, R35, UR20 ;  /* 0x0000001423007c20 */ /* 0x000fca0008400000 */
[----:B0-----:R-:W-:Y:S01]  /*212a0*/  F2FP.SATFINITE.E5M2.F32.PACK_AB_MERGE_C R7, RZ, R0, RZ ;  /* 0x00000000ff07723e */ /* 0x001fe200048060ff */
[----:B--2---:R-:W-:Y:S01]  /*212b0*/  FMUL R2, R34, UR20 ;  /* 0x0000001422027c20 */ /* 0x004fe20008400000 */
[----:B-----5:R-:W-:-:S04]  /*212c0*/  FMUL R3, R33, UR20 ;  /* 0x0000001421037c20 */ /* 0x020fc80008400000 */
[----:B------:R-:W-:Y:S02]  /*212d0*/  F2FP.SATFINITE.E5M2.F32.PACK_AB_MERGE_C R11, RZ, R2, RZ ;  /* 0x00000002ff0b723e */ /* 0x000fe400048060ff */
[----:B------:R-:W-:Y:S01]  /*212e0*/  F2FP.SATFINITE.E5M2.F32.PACK_AB_MERGE_C R3, RZ, R3, RZ ;  /* 0x00000003ff03723e */ /* 0x000fe200048060ff */
[----:B------:R1:W-:Y:S01]  /*212f0*/  @!P6 STG.E.U8 desc[UR18][R26.64+0xf1], R7 ;  /* 0x0000f1071a00e986 */ /* 0x0003e2000c101112 */
[----:B---3--:R-:W-:Y:S01]  /*21300*/  FMUL R4, R31, UR20 ;  /* 0x000000141f047c20 */ /* 0x008fe20008400000 */
[----:B------:R-:W-:-:S04]  /*21310*/  FMUL R5, R30, UR20 ;  /* 0x000000141e057c20 */ /* 0x000fc80008400000 */
[----:B------:R-:W-:Y:S02]  /*21320*/  F2FP.SATFINITE.E5M2.F32.PACK_AB_MERGE_C R13, RZ, R4, RZ ;  /* 0x00000004ff0d723e */ /* 0x000fe400048060ff */
[----:B------:R-:W-:Y:S01]  /*21330*/  F2FP.SATFINITE.E5M2.F32.PACK_AB_MERGE_C R5, RZ, R5, RZ ;  /* 0x00000005ff05723e */ /* 0x000fe200048060ff */
[----:B------:R1:W-:Y:S04]  /*21340*/  @!P2 STG.E.U8 desc[UR18][R28.64+0xf8], R11 ;  /* 0x0000f80b1c00a986 */ /* 0x0003e8000c101112 */
[----:B------:R1:W-:Y:S04]  /*21350*/  @!P1 STG.E.U8 desc[UR18][R28.64+0xf9], R3 ;  /* 0x0000f9031c009986 */ /* 0x0003e8000c101112 */
[----:B------:R1:W-:Y:S04]  /*21360*/  @!P3 STG.E.U8 desc[UR18][R26.64+0xf8], R13 ;  /* 0x0000f80d1a00b986 */ /* 0x0003e8000c101112 */
[----:B------:R1:W-:Y:S02]  /*21370*/  @!P0 STG.E.U8 desc[UR18][R26.64+0xf9], R5 ;  /* 0x0000f9051a008986 */ /* 0x0003e4000c101112 */
.L_x_545:
[----:B------:R-:W-:Y:S05]  /*21380*/  BSYNC B0 ;  /* 0x0000000000007941 */ /* 0x000fea0003800000 */
.L_x_31:
[----:B-12---:R-:W2:Y:S04]  /*21390*/  LDL.LU R3, [R1+0x458] ;  /* 0x0004580001037983 */ /* 0x006ea80000300800 */
[----:B------:R-:W2:Y:S01]  /*213a0*/  LDL.LU R2, [R1+0x45c] ;  /* 0x00045c0001027983 */ /* 0x000ea20000300800 */
[----:B------:R-:W-:Y:S01]  /*213b0*/  ULDC UR6, c[0x0][0xc] ;  /* 0x0000030000067ab9 */ /* 0x000fe20000000800 */
[----:B------:R-:W-:Y:S01]  /*213c0*/  ULDC UR7, c[0x0][0x10] ;  /* 0x0000040000077ab9 */ /* 0x000fe20000000800 */
[----:B---34-:R-:W2:Y:S01]  /*213d0*/  LDC R5, c[0x0][0x14] ;  /* 0x00000500ff057b82 */ /* 0x018ea20000000800 */
[----:B------:R-:W-:Y:S01]  /*213e0*/  UIMAD.WIDE.U32 UR6, UR6, UR7, URZ ;  /* 0x00000007060672a5 */ /* 0x000fe2000f8e003f */
[----:B-----5:R-:W-:Y:S01]  /*213f0*/  PRMT R0, RZ, 0x7610, R0 ;  /* 0x00007610ff007816 */ /* 0x020fe20000000000 */
[----:B------:R-:W-:-:S04]  /*21400*/  UMOV UR14, 0xffffffff ;  /* 0xffffffff000e7882 */ /* 0x000fc80000000000 */
[----:B--2---:R-:W-:-:S04]  /*21410*/  IMAD.WIDE.U32 R2, R5, UR6, R2 ;  /* 0x0000000605027c25 */ /* 0x004fc8000f8e0002 */
[----:B------:R-:W-:Y:S01]  /*21420*/  IMAD R5, R5, UR7, RZ ;  /* 0x0000000705057c24 */ /* 0x000fe2000f8e02ff */
[----:B------:R-:W-:Y:S01]  /*21430*/  ULDC.64 UR6, c[0x0][0x650] ;  /* 0x0001940000067ab9 */ /* 0x000fe20000000a00 */
[----:B------:R-:W-:Y:S01]  /*21440*/  IMAD.MOV.U32 R11, RZ, RZ, R2 ;  /* 0x000000ffff0b7224 */ /* 0x000fe200078e0002 */
[----:B------:R-:W-:Y:S01]  /*21450*/  ISETP.GE.U32.AND P0, PT, R2, UR6, PT ;  /* 0x0000000602007c0c */ /* 0x000fe2000bf06070 */
[----:B------:R-:W-:Y:S02]  /*21460*/  IMAD.IADD R13, R3, 0x1, R5 ;  /* 0x00000001030d7824 */ /* 0x000fe400078e0205 */
[----:B------:R-:W-:-:S03]  /*21470*/  IMAD.MOV.U32 R2, RZ, RZ, -0x1 ;  /* 0xffffffffff027424 */ /* 0x000fc600078e00ff */
[----:B------:R1:W-:Y:S01]  /*21480*/  STL [R1+0x458], R13 ;  /* 0x0004580d01007387 */ /* 0x0003e20000100800 */
[----:B------:R-:W-:-:S03]  /*21490*/  ISETP.GE.U32.AND.EX P0, PT, R13, UR7, PT, P0 ;  /* 0x000000070d007c0c */ /* 0x000fc6000bf06100 */
[----:B------:R1:W-:Y:S04]  /*214a0*/  STL [R1+0x45c], R11 ;  /* 0x00045c0b01007387 */ /* 0x0003e80000100800 */
[----:B------:R1:W-:Y:S06]  /*214b0*/  STL [R1+0x460], R2 ;  /* 0x0004600201007387 */ /* 0x0003ec0000100800 */
[----:B------:R-:W-:Y:S05]  /*214c0*/  @P0 BRA `(.L_x_546) ;  /* 0x0000000400740947 */ /* 0x000fea0003800000 */
[----:B------:R-:W2:Y:S01]  /*214d0*/  S2R R8, SR_CTAID.X ;  /* 0x0000000000087919 */ /* 0x000ea20000002500 */
[----:B------:R-:W-:Y:S01]  /*214e0*/  ULDC.64 UR14, c[0x0][0x628] ;  /* 0x00018a00000e7ab9 */ /* 0x000fe20000000a00 */
[----:B------:R-:W3:Y:S01]  /*214f0*/  LDC R9, c[0x0][0x144] ;  /* 0x00005100ff097b82 */ /* 0x000ee20000000800 */
[----:B------:R-:W-:Y:S01]  /*21500*/  ULDC UR6, c[0x0][0x150] ;  /* 0x0000540000067ab9 */ /* 0x000fe20000000800 */
[----:B------:R-:W4:Y:S01]  /*21510*/  S2R R12, SR_CTAID.Y ;  /* 0x00000000000c7919 */ /* 0x000f220000002600 */
[----:B------:R-:W-:Y:S01]  /*21520*/  ISETP.NE.U32.AND P0, PT, RZ, UR14, PT ;  /* 0x0000000eff007c0c */ /* 0x000fe2000bf05070 */
[----:B------:R-:W-:Y:S01]  /*21530*/  ULDC UR17, c[0x0][0x630] ;  /* 0x00018c0000117ab9 */ /* 0x000fe20000000800 */
[----:B------:R-:W-:Y:S02]  /*21540*/  R2UR UR10, R11 ;  /* 0x000000000b0a72ca */ /* 0x000fe400000e0000 */
[----:B------:R-:W-:Y:S01]  /*21550*/  ISETP.NE.AND.EX P0, PT, RZ, UR15, PT, P0 ;  /* 0x0000000fff007c0c */ /* 0x000fe2000bf05300 */
[----:B0-----:R-:W0:Y:S01]  /*21560*/  LDC.64 R6, c[0x0][0x620] ;  /* 0x00018800ff067b82 */ /* 0x001e220000000a00 */
[----:B------:R-:W-:-:S02]  /*21570*/  R2UR UR11, R13 ;  /* 0x000000000d0b72ca */ /* 0x000fc400000e0000 */
[----:B--2---:R-:W-:-:S05]  /*21580*/  I2FP.F32.U32 R0, R8 ;  /* 0x0000000800007245 */ /* 0x004fca0000201000 */
[----:B------:R-:W-:-:S06]  /*21590*/  FMUL R0, R0, UR6 ;  /* 0x0000000600007c20 */ /* 0x000fcc0008400000 */
[----:B------:R-:W2:Y:S01]  /*215a0*/  F2I.U32.TRUNC.NTZ R0, R0 ;  /* 0x0000000000007305 */ /* 0x000ea2000020f000 */
[----:B----4-:R-:W-:Y:S05]  /*215b0*/  @!P0 BRA `(.L_x_547) ;  /* 0x0000000000308947 */ /* 0x010fea0003800000 */
        /* <DEDUP_REMOVED lines=12> */
.L_x_547:
[----:B------:R-:W-:Y:S01]  /*21680*/  USHF.R.U64 UR14, UR10, UR17, UR11 ;  /* 0x000000110a0e7299 */ /* 0x000fe2000800120b */
[----:B------:R-:W4:Y:S01]  /*21690*/  LDC.64 R22, c[0x0][0x640] ;  /* 0x00019000ff167b82 */ /* 0x000f220000000a00 */
[----:B------:R-:W-:Y:S01]  /*216a0*/  USHF.R.U32.HI UR6, URZ, UR17, UR11 ;  /* 0x000000113f067299 */ /* 0x000fe2000801160b */
[----:B--2---:R-:W-:Y:S02]  /*216b0*/  IMAD.MOV R10, RZ, RZ, -R0 ;  /* 0x000000ffff0a7224 */ /* 0x004fe400078e0a00 */
[----:B-1----:R-:W-:Y:S01]  /*216c0*/  IMAD.MOV.U32 R2, RZ, RZ, R11 ;  /* 0x000000ffff027224 */ /* 0x002fe200078e000b */
[----:B------:R-:W-:Y:S01]  /*216d0*/  IADD3 R5, P0, RZ, -UR14, RZ ;  /* 0x8000000eff057c10 */ /* 0x000fe2000ff1e0ff */
[----:B---3--:R-:W-:Y:S02]  /*216e0*/  IMAD R18, R9, R10, R8 ;  /* 0x0000000a09127224 */ /* 0x008fe400078e0208 */
[----:B------:R-:W1:Y:S02]  /*216f0*/  LDC R4, c[0x0][0x618] ;  /* 0x00018600ff047b82 */ /* 0x000e640000000800 */
[----:B------:R-:W-:Y:S01]  /*21700*/  IMAD.X R3, RZ, RZ, ~UR6, P0 ;  /* 0x80000006ff037e24 */ /* 0x000fe200080e06ff */
[----:B------:R-:W-:-:S03]  /*21710*/  ULDC UR6, c[0x0][0x154] ;  /* 0x0000550000067ab9 */ /* 0x000fc60000000800 */
[-C--:B0-----:R-:W-:Y:S02]  /*21720*/  IMAD R0, R3, R6.reuse, RZ ;  /* 0x0000000603007224 */ /* 0x081fe400078e02ff */
[----:B------:R-:W0:Y:S01]  /*21730*/  LDC R14, c[0x0][0x608] ;  /* 0x00018200ff0e7b82 */ /* 0x000e220000000800 */
[----:B------:R-:W-:Y:S02]  /*21740*/  IMAD.MOV.U32 R3, RZ, RZ, R13 ;  /* 0x000000ffff037224 */ /* 0x000fe400078e000d */
[----:B------:R-:W-:-:S05]  /*21750*/  IMAD.WIDE.U32 R2, R5, R6, R2 ;  /* 0x0000000605027225 */ /* 0x000fca00078e0002 */
[----:B------:R-:W2:Y:S01]  /*21760*/  LDC R20, c[0x0][0x658] ;  /* 0x00019600ff147b82 */ /* 0x000ea20000000800 */
[----:B------:R-:W-:Y:S01]  /*21770*/  IMAD R5, R5, R7, R0 ;  /* 0x0000000705057224 */ /* 0x000fe200078e0200 */
[----:B------:R-:W-:Y:S01]  /*21780*/  I2FP.F32.U32 R0, R12 ;  /* 0x0000000c00007245 */ /* 0x000fe20000201000 */
[----:B------:R-:W-:Y:S01]  /*21790*/  IMAD.MOV.U32 R7, RZ, RZ, 0x1 ;  /* 0x00000001ff077424 */ /* 0x000fe200078e00ff */
[----:B----4-:R-:W-:Y:S01]  /*217a0*/  ISETP.NE.U32.AND P0, PT, R22, RZ, PT ;  /* 0x000000ff1600720c */ /* 0x010fe20003f05070 */
[----:B------:R-:W-:Y:S02]  /*217b0*/  IMAD.IADD R3, R3, 0x1, R5 ;  /* 0x0000000103037824 */ /* 0x000fe400078e0205 */
[----:B------:R-:W-:Y:S01]  /*217c0*/  FMUL R0, R0, UR6 ;  /* 0x0000000600007c20 */ /* 0x000fe20008400000 */
[----:B------:R-:W3:Y:S01]  /*217d0*/  LDC R15, c[0x0][0x148] ;  /* 0x00005200ff0f7b82 */ /* 0x000ee20000000800 */
[----:B------:R-:W-:Y:S01]  /*217e0*/  ISETP.NE.AND.EX P0, PT, R23, RZ, PT, P0 ;  /* 0x000000ff1700720c */ /* 0x000fe20003f05300 */
[----:B------:R-:W-:Y:S01]  /*217f0*/  IMAD.MOV.U32 R5, RZ, RZ, -0x1 ;  /* 0xffffffffff057424 */ /* 0x000fe200078e00ff */
[-CC-:B-1----:R-:W-:Y:S01]  /*21800*/  SHF.R.U64 R10, R2, R4.reuse, R3.reuse ;  /* 0x00000004020a7219 */ /* 0x182fe20000001203 */
[----:B------:R1:W4:Y:S01]  /*21810*/  F2I.U32.TRUNC.NTZ R13, R0 ;  /* 0x00000000000d7305 */ /* 0x000322000020f000 */
[----:B------:R-:W-:-:S03]  /*21820*/  SHF.R.U32.HI R3, RZ, R4, R3 ;  /* 0x00000004ff037219 */ /* 0x000fc60000011603 */
[----:B------:R-:W1:Y:S01]  /*21830*/  LDC R16, c[0x0][0x600] ;  /* 0x00018000ff107b82 */ /* 0x000e620000000800 */
[-CC-:B0-----:R-:W-:Y:S02]  /*21840*/  SHF.R.U64 R8, R10, R14.reuse, R3.reuse ;  /* 0x0000000e0a087219 */ /* 0x181fe40000001203 */
[----:B------:R-:W-:-:S05]  /*21850*/  SHF.R.U32.HI R3, RZ, R14, R3 ;  /* 0x0000000eff037219 */ /* 0x000fca0000011603 */
[----:B------:R-:W0:Y:S01]  /*21860*/  LDC R17, c[0x0][0x648] ;  /* 0x00019200ff117b82 */ /* 0x000e220000000800 */
[-CC-:B--2---:R-:W-:Y:S02]  /*21870*/  SHF.R.U64 R11, R8, R20.reuse, R3.reuse ;  /* 0x00000014080b7219 */ /* 0x184fe40000001203 */
[-C--:B------:R-:W-:Y:S02]  /*21880*/  SHF.L.U32 R5, R5, R20.reuse, RZ ;  /* 0x0000001405057219 */ /* 0x080fe400000006ff */
[-C--:B------:R-:W-:Y:S01]  /*21890*/  SHF.R.U32.HI R3, RZ, R20.reuse, R3 ;  /* 0x00000014ff037219 */ /* 0x080fe20000011603 */
[----:B------:R-:W-:Y:S01]  /*218a0*/  IMAD.MOV.U32 R2, RZ, RZ, R11 ;  /* 0x000000ffff027224 */ /* 0x000fe200078e000b */
[----:B------:R-:W-:Y:S01]  /*218b0*/  SHF.L.U32 R20, R7, R20, RZ ;  /* 0x0000001407147219 */ /* 0x000fe200000006ff */
[----:B------:R-:W2:Y:S01]  /*218c0*/  LDC R19, c[0x0][0x638] ;  /* 0x00018e00ff137b82 */ /* 0x000ea20000000800 */
[----:B------:R-:W-:-:S07]  /*218d0*/  LOP3.LUT R39, RZ, R5, RZ, 0x33, !PT ;  /* 0x00000005ff277212 */ /* 0x000fce00078e33ff */
[----:B------:R-:W0:Y:S01]  /*218e0*/  LDC R21, c[0x0][0x610] ;  /* 0x00018400ff157b82 */ /* 0x000e220000000800 */
[----:B----4-:R-:W-:Y:S05]  /*218f0*/  @!P0 BRA `(.L_x_548) ;  /* 0x0000000000288947 */ /* 0x010fea0003800000 */
[----:B-1----:R-:W1:Y:S02]  /*21900*/  LDC R0, c[0x0][0x64c] ;  /* 0x00019300ff007b82 */ /* 0x002e640000000800 */
[----:B-1----:R-:W-:-:S05]  /*21910*/  IADD3 R7, P0, R11, R0, RZ ;  /* 0x000000000b077210 */ /* 0x002fca0007f1e0ff */
        /* <DEDUP_REMOVED lines=8> */
.L_x_548:
[----:B01----:R-:W-:Y:S01]  /*219a0*/  SHF.R.U64 R0, R2, R17, R3 ;  /* 0x0000001102007219 */ /* 0x003fe20000001203 */
[----:B------:R-:W-:Y:S01]  /*219b0*/  VIADD R3, R16, 0xffffffff ;  /* 0xffffffff10037836 */ /* 0x000fe20000000000 */
[----:B------:R-:W-:Y:S01]  /*219c0*/  LOP3.LUT R39, R8, R39, RZ, 0xc0, !PT ;  /* 0x0000002708277212 */ /* 0x000fe200078ec0ff */
[----:B------:R-:W-:Y:S02]  /*219d0*/  IMAD.MOV R13, RZ, RZ, -R13 ;  /* 0x000000ffff0d7224 */ /* 0x000fe400078e0a0d */
[----:B------:R-:W-:Y:S01]  /*219e0*/  IMAD.MOV R2, RZ, RZ, -R0 ;  /* 0x000000ffff027224 */ /* 0x000fe200078e0a00 */
[----:B------:R-:W-:Y:S01]  /*219f0*/  LOP3.LUT R3, R10, R3, RZ, 0xc0, !PT ;  /* 0x000000030a037212 */ /* 0x000fe200078ec0ff */
[----:B------:R-:W-:Y:S02]  /*21a00*/  IMAD R39, R20, R0, R39 ;  /* 0x0000000014277224 */ /* 0x000fe400078e0227 */
[----:B---3--:R-:W-:Y:S02]  /*21a10*/  @P4 IMAD R18, R15, R13, R12 ;  /* 0x0000000d0f124224 */ /* 0x008fe400078e020c */
[----:B--2---:R-:W-:-:S02]  /*21a20*/  IMAD R0, R2, R19, R11 ;  /* 0x0000001302007224 */ /* 0x004fc400078e020b */
[----:B------:R-:W-:Y:S02]  /*21a30*/  IMAD R39, R39, R21, R18 ;  /* 0x0000001527277224 */ /* 0x000fe400078e0212 */
[----:B------:R-:W-:Y:S02]  /*21a40*/  IMAD R2, R0, R16, R3 ;  /* 0x0000001000027224 */ /* 0x000fe400078e0203 */
[----:B------:R-:W-:-:S03]  /*21a50*/  IMAD.MOV.U32 R4, RZ, RZ, 0x1 ;  /* 0x00000001ff047424 */ /* 0x000fc600078e00ff */
[----:B------:R-:W-:Y:S02]  /*21a60*/  SEL R3, R2, R39, !P4 ;  /* 0x0000002702037207 */ /* 0x000fe40006000000 */
[----:B------:R-:W-:Y:S02]  /*21a70*/  PRMT R0, R4, 0x7610, R0 ;  /* 0x0000761004007816 */ /* 0x000fe40000000000 */
[----:B------:R-:W-:Y:S01]  /*21a80*/  SEL R39, R39, R2, !P4 ;  /* 0x0000000227277207 */ /* 0x000fe20006000000 */
[----:B------:R2:W-:Y:S06]  /*21a90*/  STL [R1+0x460], R3 ;  /* 0x0004600301007387 */ /* 0x0005ec0000100800 */
.L_x_546:
[----:B------:R-:W-:Y:S01]  /*21aa0*/  UIADD3 UR5, UR12, UR5, URZ ;  /* 0x000000050c057290 */ /* 0x000fe2000fffe03f */
[----:B------:R3:W-:Y:S01]  /*21ab0*/  STL [R1+0x464], R39 ;  /* 0x0004642701007387 */ /* 0x0007e20000100800 */
[----:B------:R-:W-:Y:S02]  /*21ac0*/  LOP3.LUT P0, RZ, R0, 0xff, RZ, 0xc0, !PT ;  /* 0x000000ff00ff7812 */ /* 0x000fe4000780c0ff */
[----:B------:R-:W-:Y:S02]  /*21ad0*/  USHF.R.U32.HI UR6, URZ, 0x2, UR5 ;  /* 0x000000023f067899 */ /* 0x000fe40008011605 */
[----:B------:R-:W-:Y:S02]  /*21ae0*/  UISETP.GT.U32.AND UP1, UPT, UR5, 0x3, UPT ;  /* 0x000000030500788c */ /* 0x000fe4000bf24070 */
[----:B------:R-:W-:Y:S02]  /*21af0*/  ULOP3.LUT UR6, UR6, 0x1, URZ, 0xc0, !UPT ;  /* 0x0000000106067892 */ /* 0x000fe4000f8ec03f */
[----:B------:R-:W-:-:S02]  /*21b00*/  UISETP.LT.U32.AND UP1, UPT, UR12, 0x4, UP1 ;  /* 0x000000040c00788c */ /* 0x000fc40008f21070 */
[----:B------:R-:W-:Y:S02]  /*21b10*/  UISETP.NE.U32.AND UP0, UPT, UR6, 0x1, UPT ;  /* 0x000000010600788c */ /* 0x000fe4000bf05070 */
[----:B------:R-:W-:Y:S02]  /*21b20*/  USEL UR7, URZ, 0x1, !UP1 ;  /* 0x000000013f077887 */ /* 0x000fe4000c800000 */
[----:B------:R-:W-:Y:S02]  /*21b30*/  UISETP.GT.U32.AND UP0, UPT, UR12, 0x3, !UP0 ;  /* 0x000000030c00788c */ /* 0x000fe4000c704070 */
[----:B------:R-:W-:Y:S02]  /*21b40*/  ULOP3.LUT UR5, UR5, 0x3, URZ, 0xc0, !UPT ;  /* 0x0000000305057892 */ /* 0x000fe4000f8ec03f */
[----:B------:R-:W-:-:S04]  /*21b50*/  USEL UR6, URZ, 0x1, !UP0 ;  /* 0x000000013f067887 */ /* 0x000fc8000c000000 */
[----:B------:R-:W-:Y:S01]  /*21b60*/  ULOP3.LUT UR4, UR6, UR4, UR7, 0x96, !UPT ;  /* 0x0000000406047292 */ /* 0x000fe2000f8e9607 */
[----:B---3--:R-:W-:Y:S11]  /*21b70*/  @P0 BRA `(.L_x_549) ;  /* 0xfffffdf4002c0947 */ /* 0x008ff6000383ffff */
[----:B------:R-:W-:Y:S05]  /*21b80*/  EXIT ;  /* 0x000000000000794d */ /* 0x000fea0003800000 */
.L_x_3:
[----:B------:R-:W2:Y:S01]  /*21b90*/  LDL R18, [R1+0x45c] ;  /* 0x00045c0001127983 */ /* 0x000ea20000100800 */
[----:B------:R-:W-:-:S03]  /*21ba0*/  ULDC.64 UR4, c[0x0][0x650] ;  /* 0x0001940000047ab9 */ /* 0x000fc60000000a00 */
[----:B------:R-:W3:Y:S01]  /*21bb0*/  LDL R19, [R1+0x458] ;  /* 0x0004580001137983 */ /* 0x000ee20000100800 */
[----:B------:R-:W-:Y:S01]  /*21bc0*/  PRMT R0, RZ, 0x7610, R0 ;  /* 0x00007610ff007816 */ /* 0x000fe20000000000 */
[----:B------:R-:W-:Y:S02]  /*21bd0*/  IMAD.MOV.U32 R5, RZ, RZ, -0x1 ;  /* 0xffffffffff057424 */ /* 0x000fe400078e00ff */
[----:B------:R-:W-:Y:S02]  /*21be0*/  IMAD.MOV.U32 R4, RZ, RZ, -0x1 ;  /* 0xffffffffff047424 */ /* 0x000fe400078e00ff */
[----:B------:R-:W-:Y:S01]  /*21bf0*/  IMAD.MOV.U32 R10, RZ, RZ, -0x1 ;  /* 0xffffffffff0a7424 */ /* 0x000fe200078e00ff */
[----:B--2---:R-:W-:-:S04]  /*21c00*/  ISETP.GE.U32.AND P0, PT, R18, UR4, PT ;  /* 0x0000000412007c0c */ /* 0x004fc8000bf06070 */
[----:B---3--:R-:W-:-:S13]  /*21c10*/  ISETP.GE.U32.AND.EX P0, PT, R19, UR5, PT, P0 ;  /* 0x0000000513007c0c */ /* 0x008fda000bf06100 */
[----:B------:R-:W-:Y:S05]  /*21c20*/  @P0 BRA `(.L_x_550) ;  /* 0x0000000400600947 */ /* 0x000fea0003800000 */
[----:B------:R-:W0:Y:S01]  /*21c30*/  LDC.64 R12, c[0x0][0x628] ;  /* 0x00018a00ff0c7b82 */ /* 0x000e220000000a00 */
[----:B------:R-:W-:Y:S02]  /*21c40*/  IMAD.MOV.U32 R8, RZ, RZ, R18 ;  /* 0x000000ffff087224 */ /* 0x000fe400078e0012 */
[----:B------:R-:W-:-:S05]  /*21c50*/  IMAD.MOV.U32 R9, RZ, RZ, R19 ;  /* 0x000000ffff097224 */ /* 0x000fca00078e0013 */
[----:B------:R-:W1:Y:S08]  /*21c60*/  LDC R14, c[0x0][0x630] ;  /* 0x00018c00ff0e7b82 */ /* 0x000e700000000800 */
[----:B------:R-:W2:Y:S01]  /*21c70*/  LDC.64 R16, c[0x0][0x620] ;  /* 0x00018800ff107b82 */ /* 0x000ea20000000a00 */
[----:B0-----:R-:W-:-:S04]  /*21c80*/  ISETP.NE.U32.AND P0, PT, R12, RZ, PT ;  /* 0x000000ff0c00720c */ /* 0x001fc80003f05070 */
[----:B------:R-:W-:-:S13]  /*21c90*/  ISETP.NE.AND.EX P0, PT, R13, RZ, PT, P0 ;  /* 0x000000ff0d00720c */ /* 0x000fda0003f05300 */
[----:B-12---:R-:W-:Y:S05]  /*21ca0*/  @!P0 BRA `(.L_x_551) ;  /* 0x0000000000288947 */ /* 0x006fea0003800000 */
[----:B------:R-:W0:Y:S02]  /*21cb0*/  LDC R0, c[0x0][0x634] ;  /* 0x00018d00ff007b82 */ /* 0x000e240000000800 */
[----:B0-----:R-:W-:-:S05]  /*21cc0*/  IADD3 R9, P0, R18, R0, RZ ;  /* 0x0000000012097210 */ /* 0x001fca0007f1e0ff */
        /* <DEDUP_REMOVED lines=8> */
.L_x_551:
[-CC-:B------:R-:W-:Y:S01]  /*21d50*/  SHF.R.U64 R10, R8, R14.reuse, R9.reuse ;  /* 0x0000000e080a7219 */ /* 0x180fe20000001209 */
[----:B------:R-:W0:Y:S01]  /*21d60*/  LDC R6, c[0x0][0x618] ;  /* 0x00018600ff067b82 */ /* 0x000e220000000800 */
[----:B------:R-:W-:Y:S01]  /*21d70*/  SHF.R.U32.HI R0, RZ, R14, R9 ;  /* 0x0000000eff007219 */ /* 0x000fe20000011609 */
[----:B------:R-:W-:Y:S01]  /*21d80*/  ULDC UR4, c[0x0][0x150] ;  /* 0x0000540000047ab9 */ /* 0x000fe20000000800 */
[----:B------:R-:W-:Y:S01]  /*21d90*/  IADD3 R3, P0, RZ, -R10, RZ ;  /* 0x8000000aff037210 */ /* 0x000fe20007f1e0ff */
[----:B------:R-:W-:Y:S01]  /*21da0*/  IMAD.MOV.U32 R4, RZ, RZ, R18 ;  /* 0x000000ffff047224 */ /* 0x000fe200078e0012 */
[----:B------:R-:W-:Y:S01]  /*21db0*/  I2FP.F32.U32 R8, R2 ;  /* 0x0000000200087245 */ /* 0x000fe20000201000 */
[----:B------:R-:W-:Y:S02]  /*21dc0*/  IMAD.MOV.U32 R5, RZ, RZ, R19 ;  /* 0x000000ffff057224 */ /* 0x000fe400078e0013 */
[----:B------:R-:W1:Y:S01]  /*21dd0*/  LDC.64 R20, c[0x0][0x640] ;  /* 0x00019000ff147b82 */ /* 0x000e620000000a00 */
[----:B------:R-:W-:-:S02]  /*21de0*/  IMAD.X R7, RZ, RZ, ~R0, P0 ;  /* 0x000000ffff077224 */ /* 0x000fc400000e0e00 */
[----:B------:R-:W-:Y:S01]  /*21df0*/  FMUL R9, R8, UR4 ;  /* 0x0000000408097c20 */ /* 0x000fe20008400000 */
[----:B------:R-:W-:Y:S01]  /*21e00*/  IMAD.WIDE.U32 R4, R3, R16, R4 ;  /* 0x0000001003047225 */ /* 0x000fe200078e0004 */
[----:B------:R-:W-:-:S03]  /*21e10*/  ULDC UR4, c[0x0][0x154] ;  /* 0x0000550000047ab9 */ /* 0x000fc60000000800 */
[----:B------:R-:W-:Y:S01]  /*21e20*/  IMAD R0, R7, R16, RZ ;  /* 0x0000001007007224 */ /* 0x000fe200078e02ff */
[----:B------:R-:W2:Y:S01]  /*21e30*/  LDC R13, c[0x0][0x144] ;  /* 0x00005100ff0d7b82 */ /* 0x000ea20000000800 */
[----:B------:R-:W3:Y:S02]  /*21e40*/  F2I.U32.TRUNC.NTZ R9, R9 ;  /* 0x0000000900097305 */ /* 0x000ee4000020f000 */
[----:B------:R-:W-:-:S04]  /*21e50*/  IMAD R3, R3, R17, R0 ;  /* 0x0000001103037224 */ /* 0x000fc800078e0200 */
[----:B------:R-:W-:Y:S01]  /*21e60*/  IMAD.IADD R3, R5, 0x1, R3 ;  /* 0x0000000105037824 */ /* 0x000fe200078e0203 */
[----:B------:R-:W4:Y:S04]  /*21e70*/  LDC R12, c[0x0][0x608] ;  /* 0x00018200ff0c7b82 */ /* 0x000f280000000800 */
[-C--:B0-----:R-:W-:Y:S02]  /*21e80*/  SHF.R.U64 R8, R4, R6.reuse, R3 ;  /* 0x0000000604087219 */ /* 0x081fe40000001203 */
[----:B------:R-:W-:Y:S02]  /*21e90*/  I2FP.F32.U32 R4, R11 ;  /* 0x0000000b00047245 */ /* 0x000fe40000201000 */
[----:B------:R-:W0:Y:S01]  /*21ea0*/  LDC R7, c[0x0][0x658] ;  /* 0x00019600ff077b82 */ /* 0x000e220000000800 */
[----:B-1----:R-:W-:Y:S01]  /*21eb0*/  ISETP.NE.U32.AND P0, PT, R20, RZ, PT ;  /* 0x000000ff1400720c */ /* 0x002fe20003f05070 */
[----:B---3--:R-:W-:Y:S01]  /*21ec0*/  IMAD.MOV R0, RZ, RZ, -R9 ;  /* 0x000000ffff007224 */ /* 0x008fe200078e0a09 */
[----:B------:R-:W-:Y:S01]  /*21ed0*/  SHF.R.U32.HI R3, RZ, R6, R3 ;  /* 0x00000006ff037219 */ /* 0x000fe20000011603 */
[----:B------:R-:W-:Y:S01]  /*21ee0*/  FMUL R4, R4, UR4 ;  /* 0x0000000404047c20 */ /* 0x000fe20008400000 */
[----:B------:R-:W-:Y:S01]  /*21ef0*/  ISETP.NE.AND.EX P0, PT, R21, RZ, PT, P0 ;  /* 0x000000ff1500720c */ /* 0x000fe20003f05300 */
[----:B------:R-:W-:-:S02]  /*21f00*/  IMAD.MOV.U32 R6, RZ, RZ, -0x1 ;  /* 0xffffffffff067424 */ /* 0x000fc400078e00ff */
[----:B------:R-:W1:Y:S01]  /*21f10*/  LDC R14, c[0x0][0x148] ;  /* 0x00005200ff0e7b82 */ /* 0x000e620000000800 */
[----:B--2---:R-:W-:Y:S02]  /*21f20*/  IMAD R18, R13, R0, R2 ;  /* 0x000000000d127224 */ /* 0x004fe400078e0202 */
[----:B------:R-:W-:-:S05]  /*21f30*/  IMAD.MOV.U32 R2, RZ, RZ, 0x1 ;  /* 0x00000001ff027424 */ /* 0x000fca00078e00ff */
[----:B------:R-:W2:Y:S01]  /*21f40*/  LDC R16, c[0x0][0x600] ;  /* 0x00018000ff107b82 */ /* 0x000ea20000000800 */
[-CC-:B----4-:R-:W-:Y:S02]  /*21f50*/  SHF.R.U64 R13, R8, R12.reuse, R3.reuse ;  /* 0x0000000c080d7219 */ /* 0x190fe40000001203 */
[----:B------:R-:W-:Y:S02]  /*21f60*/  SHF.R.U32.HI R0, RZ, R12, R3 ;  /* 0x0000000cff007219 */ /* 0x000fe40000011603 */
[----:B------:R3:W4:Y:S03]  /*21f70*/  F2I.U32.TRUNC.NTZ R12, R4 ;  /* 0x00000004000c7305 */ /* 0x000726000020f000 */
[----:B------:R-:W1:Y:S01]  /*21f80*/  LDC R17, c[0x0][0x648] ;  /* 0x00019200ff117b82 */ /* 0x000e620000000800 */
[-C--:B0-----:R-:W-:Y:S02]  /*21f90*/  SHF.R.U64 R15, R13, R7.reuse, R0 ;  /* 0x000000070d0f7219 */ /* 0x081fe40000001200 */
[----:B------:R-:W-:-:S02]  /*21fa0*/  SHF.L.U32 R6, R6, R7, RZ ;  /* 0x0000000706067219 */ /* 0x000fc400000006ff */
[-C--:B------:R-:W-:Y:S01]  /*21fb0*/  SHF.L.U32 R22, R2, R7.reuse, RZ ;  /* 0x0000000702167219 */ /* 0x080fe200000006ff */
[----:B------:R-:W-:Y:S01]  /*21fc0*/  IMAD.MOV.U32 R2, RZ, RZ, R15 ;  /* 0x000000ffff027224 */ /* 0x000fe200078e000f */
[----:B------:R-:W-:Y:S01]  /*21fd0*/  SHF.R.U32.HI R3, RZ, R7, R0 ;  /* 0x00000007ff037219 */ /* 0x000fe20000011600 */
[----:B------:R-:W0:Y:S01]  /*21fe0*/  LDC R19, c[0x0][0x638] ;  /* 0x00018e00ff137b82 */ /* 0x000e220000000800 */
[----:B------:R-:W-:-:S07]  /*21ff0*/  LOP3.LUT R24, RZ, R6, RZ, 0x33, !PT ;  /* 0x00000006ff187212 */ /* 0x000fce00078e33ff */
        /* <DEDUP_REMOVED lines=12> */
.L_x_552:
[----:B-1----:R-:W-:Y:S01]  /*220c0*/  SHF.R.U64 R3, R2, R17, R3 ;  /* 0x0000001102037219 */ /* 0x002fe20000001203 */
[----:B--2---:R-:W-:Y:S01]  /*220d0*/  VIADD R7, R16, 0xffffffff ;  /* 0xffffffff10077836 */ /* 0x004fe20000000000 */
[----:B------:R-:W-:Y:S01]  /*220e0*/  LOP3.LUT R0, R13, R24, RZ, 0xc0, !PT ;  /* 0x000000180d007212 */ /* 0x000fe200078ec0ff */
[----:B------:R-:W-:Y:S02]  /*220f0*/  IMAD.MOV R12, RZ, RZ, -R12 ;  /* 0x000000ffff0c7224 */ /* 0x000fe400078e0a0c */
[----:B------:R-:W-:Y:S02]  /*22100*/  IMAD.MOV R2, RZ, RZ, -R3 ;  /* 0x000000ffff027224 */ /* 0x000fe400078e0a03 */
[----:B------:R-:W-:Y:S01]  /*22110*/  IMAD R5, R22, R3, R0 ;  /* 0x0000000316057224 */ /* 0x000fe200078e0200 */
[----:B------:R-:W-:Y:S01]  /*22120*/  LOP3.LUT R3, R8, R7, RZ, 0xc0, !PT ;  /* 0x0000000708037212 */ /* 0x000fe200078ec0ff */
[----:B------:R-:W-:Y:S02]  /*22130*/  @P4 IMAD R18, R14, R12, R11 ;  /* 0x0000000c0e124224 */ /* 0x000fe400078e020b */
[----:B0-----:R-:W-:-:S02]  /*22140*/  IMAD R0, R2, R19, R15 ;  /* 0x0000001302007224 */ /* 0x001fc400078e020f */
[----:B------:R-:W-:Y:S02]  /*22150*/  IMAD.MOV.U32 R4, RZ, RZ, 0x1 ;  /* 0x00000001ff047424 */ /* 0x000fe400078e00ff */
[----:B------:R-:W-:Y:S02]  /*22160*/  IMAD R5, R5, R23, R18 ;  /* 0x0000001705057224 */ /* 0x000fe400078e0212 */
[----:B------:R-:W-:Y:S01]  /*22170*/  IMAD R2, R0, R16, R3 ;  /* 0x0000001000027224 */ /* 0x000fe200078e0203 */
[----:B------:R-:W-:-:S04]  /*22180*/  PRMT R0, R4, 0x7610, R0 ;  /* 0x0000761004007816 */ /* 0x000fc80000000000 */
[----:B------:R-:W-:Y:S02]  /*22190*/  SEL R4, R2, R5, !P4 ;  /* 0x0000000502047207 */ /* 0x000fe40006000000 */
[----:B------:R-:W-:-:S07]  /*221a0*/  SEL R5, R5, R2, !P4 ;  /* 0x0000000205057207 */ /* 0x000fce0006000000 */
.L_x_550:
[----:B------:R-:W-:-:S08]  /*221b0*/  NOP ;  /* 0x0000000000007918 */ /* 0x000fd00000000000 */
[----:B------:R-:W0:-:S00]  /*221c0*/  USETMAXREG.DEALLOC.CTAPOOL 0x18 ;  /* 0x00000018000079c8 */ /* 0x000e0000080e0500 */
[----:B------:R-:W-:-:S13]  /*221d0*/  ISETP.NE.AND P0, PT, RZ, UR8, PT ;  /* 0x00000008ff007c0c */ /* 0x000fda000bf05270 */
[----:B------:R-:W-:Y:S05]  /*221e0*/  @P0 EXIT ;  /* 0x000000000000094d */ /* 0x000fea0003800000 */
[----:B0-----:R-:W-:Y:S01]  /*221f0*/  LOP3.LUT P0, RZ, R0, 0xff, RZ, 0xc0, !PT ;  /* 0x000000ff00ff7812 */ /* 0x001fe2000780c0ff */
[----:B------:R-:W-:Y:S02]  /*22200*/  IMAD.MOV.U32 R0, RZ, RZ, 0x1 ;  /* 0x00000001ff007424 */ /* 0x000fe400078e00ff */
[----:B------:R-:W-:-:S10]  /*22210*/  IMAD.MOV.U32 R6, RZ, RZ, RZ ;  /* 0x000000ffff067224 */ /* 0x000fd400078e00ff */
[----:B------:R-:W-:Y:S05]  /*22220*/  @!P0 BRA `(.L_x_553) ;  /* 0x0000000c00448947 */ /* 0x000fea0003800000 */
[----:B------:R-:W0:Y:S01]  /*22230*/  LDC R0, c[0x0][0x28c] ;  /* 0x0000a300ff007b82 */ /* 0x000e220000000800 */
[----:B------:R-:W1:Y:S01]  /*22240*/  S2R R2, SR_TID.X ;  /* 0x0000000000027919 */ /* 0x000e620000002100 */
[----:B------:R-:W-:Y:S01]  /*22250*/  ULDC UR5, c[0x0][0x658] ;  /* 0x0001960000057ab9 */ /* 0x000fe20000000800 */
[----:B------:R-:W-:Y:S01]  /*22260*/  UMOV UR7, 0xffffffff ;  /* 0xffffffff00077882 */ /* 0x000fe20000000000 */
[----:B------:R-:W-:Y:S01]  /*22270*/  ULDC UR6, c[0x0][0xc] ;  /* 0x0000030000067ab9 */ /* 0x000fe20000000800 */
[----:B------:R-:W-:Y:S01]  /*22280*/  USHF.L.U32 UR8, UR7, UR5, URZ ;  /* 0x0000000507087299 */ /* 0x000fe2000800063f */
[----:B------:R-:W-:Y:S01]  /*22290*/  BSSY B0, `(.L_x_553) ;  /* 0x00000ca000007945 */ /* 0x000fe20003800000 */
[----:B------:R-:W-:Y:S01]  /*222a0*/  UMOV UR9, 0x1 ;  /* 0x0000000100097882 */ /* 0x000fe20000000000 */
[----:B------:R-:W-:Y:S01]  /*222b0*/  ULDC UR7, c[0x0][0x10] ;  /* 0x0000040000077ab9 */ /* 0x000fe20000000800 */
[----:B------:R-:W-:Y:S01]  /*222c0*/  USHF.L.U32 UR18, UR9, UR5, URZ ;  /* 0x0000000509127299 */ /* 0x000fe2000800063f */
[----:B------:R-:W-:Y:S01]  /*222d0*/  IMAD.MOV.U32 R9, RZ, RZ, 0x1 ;  /* 0x00000001ff097424 */ /* 0x000fe200078e00ff */
[----:B------:R-:W-:Y:S01]  /*222e0*/  UIMAD.WIDE.U32 UR6, UR6, UR7, URZ ;  /* 0x00000007060672a5 */ /* 0x000fe2000f8e003f */
[----:B------:R-:W-:Y:S01]  /*222f0*/  IMAD.MOV.U32 R6, RZ, RZ, RZ ;  /* 0x000000ffff067224 */ /* 0x000fe200078e00ff */
[----:B------:R-:W-:Y:S01]  /*22300*/  ULDC UR5, c[0x0][0x14] ;  /* 0x0000050000057ab9 */ /* 0x000fe20000000800 */
[----:B------:R-:W-:Y:S01]  /*22310*/  ULDC UR4, c[0x0][0x600] ;  /* 0x0001800000047ab9 */ /* 0x000fe20000000800 */
[----:B------:R-:W-:-:S02]  /*22320*/  UIMAD.WIDE.U32 UR20, UR6, UR5, URZ ;  /* 0x00000005061472a5 */ /* 0x000fc4000f8e003f */
[----:B------:R-:W-:Y:S02]  /*22330*/  UIMAD UR16, UR7, UR5, URZ ;  /* 0x00000005071072a4 */ /* 0x000fe4000f8e023f */
[----:B------:R-:W-:Y:S02]  /*22340*/  ULOP3.LUT UR24, UR13, 0x2, URZ, 0xfc, !UPT ;  /* 0x000000020d187892 */ /* 0x000fe4000f8efc3f */
[----:B------:R-:W-:Y:S02]  /*22350*/  UIADD3 UR4, UR4, -0x1, URZ ;  /* 0xffffffff04047890 */ /* 0x000fe4000fffe03f */
[----:B------:R-:W-:Y:S01]  /*22360*/  ULOP3.LUT UR17, URZ, UR8, URZ, 0x33, !UPT ;  /* 0x000000083f117292 */ /* 0x000fe2000f8e333f */
[----:B0-----:R-:W-:Y:S01]  /*22370*/  VIADD R0, R0, 0x1f ;  /* 0x0000001f00007836 */ /* 0x001fe20000000000 */
[----:B------:R-:W-:Y:S01]  /*22380*/  UIADD3 UR16, UR21, UR16, URZ ;  /* 0x0000001015107290 */ /* 0x000fe2000fffe03f */
[----:B------:R-:W-:-:S03]  /*22390*/  ULDC.64 UR22, c[0x0][0x198] ;  /* 0x0000660000167ab9 */ /* 0x000fc60000000a00 */
[----:B------:R-:W-:-:S04]  /*223a0*/  SHF.R.S32.HI R3, RZ, 0x1f, R0 ;  /* 0x0000001fff037819 */ /* 0x000fc80000011400 */
[----:B------:R-:W-:Y:S01]  /*223b0*/  LEA.HI R3, R3, R0, RZ, 0x5 ;  /* 0x0000000003037211 */ /* 0x000fe200078f28ff */
[----:B------:R-:W-:Y:S01]  /*223c0*/  IMAD.MOV.U32 R0, RZ, RZ, 0x1 ;  /* 0x00000001ff007424 */ /* 0x000fe200078e00ff */
[C---:B-1----:R-:W-:Y:S02]  /*223d0*/  LOP3.LUT P3, RZ, R2.reuse, 0x7f, RZ, 0xc0, !PT ;  /* 0x0000007f02ff7812 */ /* 0x042fe4000786c0ff */
[----:B------:R-:W-:Y:S02]  /*223e0*/  SHF.R.S32.HI R7, RZ, 0x5, R3 ;  /* 0x00000005ff077819 */ /* 0x000fe40000011403 */
[----:B------:R-:W-:-:S03]  /*223f0*/  LOP3.LUT P0, RZ, R2, 0x1f, RZ, 0xc0, !PT ;  /* 0x0000001f02ff7812 */ /* 0x000fc6000780c0ff */
[----:B------:R-:W-:Y:S01]  /*22400*/  VIADD R14, R7, 0x1 ;  /* 0x00000001070e7836 */ /* 0x000fe20000000000 */
[----:B------:R-:W-:-:S13]  /*22410*/  PLOP3.LUT P0, PT, P0, P3, PT, 0x8a, 0x0 ;  /* 0x000000000000781c */ /* 0x000fda0000707172 */
.L_x_565:
[----:B------:R-:W-:-:S03]  /*22420*/  UMOV UR5, 0xffffffff ;  /* 0xffffffff00057882 */ /* 0x000fc60000000000 */
[----:B------:R-:W-:Y:S05]  /*22430*/  BRA.DIV UR5, `(.L_x_554) ;  /* 0x0000000e05bc7947 */ /* 0x000fea000b800000 */
[----:B------:R-:W-:-:S13]  /*22440*/  ELECT P1, URZ, PT ;  /* 0x00000000003f782f */ /* 0x000fda0003820000 */
.L_x_576:
[----:B------:R-:W0:Y:S01]  /*22450*/  LDC R2, c[0x0][0x28c] ;  /* 0x0000a300ff027b82 */ /* 0x000e220000000800 */
[----:B------:R-:W-:Y:S01]  /*22460*/  BSSY B1, `(.L_x_555) ;  /* 0x0000035000017945 */ /* 0x000fe20003800000 */
[----:B0-----:R-:W-:-:S13]  /*22470*/  ISETP.LT.OR P1, PT, R2, 0x1, !P1 ;  /* 0x000000010200780c */ /* 0x001fda0004f21670 */
[----:B------:R-:W-:Y:S05]  /*22480*/  @P1 BRA `(.L_x_556) ;  /* 0x0000000000c81947 */ /* 0x000fea0003800000 */
[----:B------:R-:W-:Y:S02]  /*22490*/  IMAD.SHL.U32 R4, R4, 0x100, RZ ;  /* 0x0000010004047824 */ /* 0x000fe400078e00ff */
[----:B------:R-:W-:Y:S02]  /*224a0*/  IMAD.SHL.U32 R5, R5, 0x100, RZ ;  /* 0x0000010005057824 */ /* 0x000fe400078e00ff */
[----:B------:R-:W-:Y:S02]  /*224b0*/  IMAD.MOV.U32 R13, RZ, RZ, RZ ;  /* 0x000000ffff0d7224 */ /* 0x000fe400078e00ff */
[----:B------:R-:W-:Y:S02]  /*224c0*/  IMAD.MOV.U32 R3, RZ, RZ, R14 ;  /* 0x000000ffff037224 */ /* 0x000fe400078e000e */
[----:B------:R-:W-:Y:S02]  /*224d0*/  IMAD.MOV.U32 R2, RZ, RZ, R0 ;  /* 0x000000ffff027224 */ /* 0x000fe400078e0000 */
[----:B------:R-:W-:-:S07]  /*224e0*/  IMAD.MOV.U32 R8, RZ, RZ, R6 ;  /* 0x000000ffff087224 */ /* 0x000fce00078e0006 */
.L_x_560:
[----:B------:R-:W0:Y:S01]  /*224f0*/  S2R R12, SR_CgaCtaId ;  /* 0x00000000000c7919 */ /* 0x000e220000008800 */
[----:B------:R-:W-:-:S04]  /*22500*/  MOV R11, 0x400 ;  /* 0x00000400000b7802 */ /* 0x000fc80000000f00 */
[----:B0-----:R-:W-:Y:S02]  /*22510*/  LEA R15, R12, R11, 0x18 ;  /* 0x0000000b0c0f7211 */ /* 0x001fe400078ec0ff */
[----:B------:R-:W-:Y:S01]  /*22520*/  SHF.L.U32 R11, R2, 0x1f, RZ ;  /* 0x0000001f020b7819 */ /* 0x000fe200000006ff */
[----:B------:R-:W0:Y:S02]  /*22530*/  @!P3 LDC R12, c[0x0][0x500] ;  /* 0x00014000ff0cbb82 */ /* 0x000e240000000800 */
[----:B------:R-:W-:-:S04]  /*22540*/  IMAD R16, R8, 0x8, R15 ;  /* 0x0000000808107824 */ /* 0x000fc800078e020f */
[----:B------:R-:W1:Y:S02]  /*22550*/  SYNCS.PHASECHK.TRANS64.TRYWAIT P1, [R16+URZ+0x20], R11 ;  /* 0x0000200b100075a7 */ /* 0x000e64000802017f */
[----:B-1----:R-:W-:Y:S05]  /*22560*/  @!P1 BRA `(.L_x_557) ;  /* 0x0000000c00909947 */ /* 0x002fea0003800000 */
.L_x_577:
[----:B------:R-:W-:Y:S01]  /*22570*/  UPRMT UR5, UR24, 0x9910, URZ ;  /* 0x0000991018057896 */ /* 0x000fe2000800003f */
[----:B0-----:R0:W-:Y:S03]  /*22580*/  @!P3 SYNCS.ARRIVE.TRANS64 RZ, [R16+URZ], R12 ;  /* 0x0000000c10ffb9a7 */ /* 0x0011e6000800003f */
[----:B------:R-:W-:-:S06]  /*22590*/  UISETP.NE.AND UP0, UPT, UR5, 0x2, UPT ;  /* 0x000000020500788c */ /* 0x000fcc000bf05270 */
[----:B------:R-:W-:-:S13]  /*225a0*/  PLOP3.LUT P1, PT, PT, PT, UP0, 0x80, 0x0 ;  /* 0x000000000000781c */ /* 0x000fda0003f2f008 */
[----:B0-----:R-:W-:Y:S05]  /*225b0*/  @P1 BRA `(.L_x_558) ;  /* 0x0000000000041947 */ /* 0x001fea0003800000 */
[----:B------:R-:W-:Y:S01]  /*225c0*/  BPT.TRAP 0x1 ;  /* 0x000000040000795c */ /* 0x000fe20000300000 */
.L_x_558:
[----:B------:R-:W-:Y:S05]  /*225d0*/  @P0 BRA `(.L_x_559) ;  /* 0x0000000000040947 */ /* 0x000fea0003800000 */
[----:B------:R-:W-:Y:S01]  /*225e0*/  BPT.TRAP 0x1 ;  /* 0x000000040000795c */ /* 0x000fe20000300000 */
.L_x_559:
[----:B------:R-:W-:Y:S01]  /*225f0*/  IMAD R15, R8, 0x2000, R15 ;  /* 0x00002000080f7824 */ /* 0x000fe200078e020f */
[----:B------:R-:W-:Y:S01]  /*22600*/  R2UR UR9, R16 ;  /* 0x00000000100972ca */ /* 0x000fe200000e0000 */
[----:B------:R-:W-:Y:S01]  /*22610*/  VIADD R3, R3, 0xffffffff ;  /* 0xffffffff03037836 */ /* 0x000fe20000000000 */
[----:B------:R-:W-:Y:S01]  /*22620*/  UIADD3 UR6, UP0, UR22, 0xf0, URZ ;  /* 0x000000f016067890 */ /* 0x000fe2000ff1e03f */
[----:B------:R-:W-:Y:S01]  /*22630*/  R2UR UR11, R5 ;  /* 0x00000000050b72ca */ /* 0x000fe200000e0000 */
[----:B------:R-:W-:Y:S01]  /*22640*/  UIADD3 UR26, UP1, UR22, 0x1f0, URZ ;  /* 0x000001f0161a7890 */ /* 0x000fe2000ff3e03f */
[----:B------:R-:W-:Y:S01]  /*22650*/  R2UR UR5, R15 ;  /* 0x000000000f0572ca */ /* 0x000fe200000e0000 */
[----:B------:R-:W-:Y:S01]  /*22660*/  UIADD3.X UR7, URZ, UR23, URZ, UP0, !UPT ;  /* 0x000000173f077290 */ /* 0x000fe200087fe43f */
[----:B------:R-:W-:Y:S01]  /*22670*/  R2UR UR10, R13 ;  /* 0x000000000d0a72ca */ /* 0x000fe200000e0000 */
[----:B------:R-:W-:Y:S01]  /*22680*/  VIADD R8, R8, 0x1 ;  /* 0x0000000108087836 */ /* 0x000fe20000000000 */
[----:B------:R-:W-:Y:S01]  /*22690*/  R2UR UR12, R10 ;  /* 0x000000000a0c72ca */ /* 0x000fe200000e0000 */
[----:B------:R-:W-:Y:S01]  /*226a0*/  UIADD3.X UR27, URZ, UR23, URZ, UP1, !UPT ;  /* 0x000000173f1b7290 */ /* 0x000fe20008ffe43f */
[----:B------:R-:W-:Y:S01]  /*226b0*/  R2UR UR19, R4 ;  /* 0x00000000041372ca */ /* 0x000fe200000e0000 */
[----:B------:R-:W-:Y:S01]  /*226c0*/  UMOV UR14, 0x0 ;  /* 0x00000000000e7882 */ /* 0x000fe20000000000 */
[----:B------:R-:W-:Y:S01]  /*226d0*/  ISETP.GT.AND P2, PT, R3, 0x1, PT ;  /* 0x000000010300780c */ /* 0x000fe20003f44270 */
[----:B------:R-:W-:Y:S01]  /*226e0*/  UMOV UR15, 0x10000000 ;  /* 0x10000000000f7882 */ /* 0x000fe20000000000 */
[----:B------:R-:W-:Y:S01]  /*226f0*/  ISETP.NE.AND P1, PT, R8, 0x4, PT ;  /* 0x000000040800780c */ /* 0x000fe20003f25270 */
[----:B------:R-:W-:-:S02]  /*22700*/  VIADD R13, R13, 0x20 ;  /* 0x000000200d0d7836 */ /* 0x000fc40000000000 */
[----:B------:R-:W-:Y:S01]  /*22710*/  UIADD3 UR8, UR5, 0x100, URZ ;  /* 0x0000010005087890 */ /* 0x000fe2000fffe03f */
[----:B-1----:R-:W-:Y:S01]  /*22720*/  SEL R11, RZ, 0x1, P1 ;  /* 0x00000001ff0b7807 */ /* 0x002fe20000800000 */
[----:B------:R-:W-:Y:S01]  /*22730*/  UIADD3 UR5, UR5, 0x8100, URZ ;  /* 0x0000810005057890 */ /* 0x000fe2000fffe03f */
[----:B------:R-:W-:Y:S02]  /*22740*/  SEL R8, R8, RZ, P1 ;  /* 0x000000ff08087207 */ /* 0x000fe40000800000 */
[----:B------:R-:W-:-:S04]  /*22750*/  LOP3.LUT R2, R2, R11, RZ, 0x3c, !PT ;  /* 0x0000000b02027212 */ /* 0x000fc800078e3cff */
[----:B------:R0:W-:Y:S02]  /*22760*/  UTMALDG.3D [UR8], [UR6], desc[UR14] ;  /* 0x00000e08060075b4 */ /* 0x0001e40008011000 */
[----:B0-----:R-:W-:Y:S01]  /*22770*/  UMOV UR8, UR5 ;  /* 0x0000000500087c82 */ /* 0x001fe20008000000 */
[----:B------:R-:W-:Y:S02]  /*22780*/  UMOV UR11, UR19 ;  /* 0x00000013000b7c82 */ /* 0x000fe40008000000 */
[----:B------:R0:W-:Y:S02]  /*22790*/  UTMALDG.3D [UR8], [UR26], desc[UR14] ;  /* 0x00000e081a0075b4 */ /* 0x0001e40008011000 */
[----:B0-----:R-:W-:Y:S05]  /*227a0*/  @P2 BRA `(.L_x_560) ;  /* 0xfffffffc00502947 */ /* 0x001fea000383ffff */
.L_x_556:
[----:B------:R-:W-:Y:S05]  /*227b0*/  BSYNC B1 ;  /* 0x0000000000017941 */ /* 0x000fea0003800000 */
.L_x_555:
[----:B------:R-:W2:Y:S01]  /*227c0*/  LDL.LU R16, [R1+0x458] ;  /* 0x0004580001107983 */ /* 0x000ea20000300800 */
[----:B------:R-:W-:Y:S01]  /*227d0*/  LOP3.LUT P5, RZ, R9, 0xff, RZ, 0xc0, !PT ;  /* 0x000000ff09ff7812 */ /* 0x000fe200078ac0ff */
[----:B------:R-:W-:Y:S01]  /*227e0*/  IMAD.IADD R6, R7, 0x1, R6 ;  /* 0x0000000107067824 */ /* 0x000fe200078e0206 */
[----:B------:R-:W-:Y:S01]  /*227f0*/  ULDC.64 UR6, c[0x0][0x650] ;  /* 0x0001940000067ab9 */ /* 0x000fe20000000a00 */
[----:B------:R-:W3:Y:S01]  /*22800*/  LDL.LU R15, [R1+0x45c] ;  /* 0x00045c00010f7983 */ /* 0x000ee20000300800 */
[----:B------:R-:W-:Y:S01]  /*22810*/  BSSY B1, `(.L_x_561) ;  /* 0x000006f000017945 */ /* 0x000fe20003800000 */
[----:B------:R-:W-:Y:S01]  /*22820*/  IMAD.MOV.U32 R5, RZ, RZ, -0x1 ;  /* 0xffffffffff057424 */ /* 0x000fe200078e00ff */
[----:B------:R-:W-:Y:S01]  /*22830*/  SHF.R.U32.HI R2, RZ, 0x2, R6 ;  /* 0x00000002ff027819 */ /* 0x000fe20000011606 */
[----:B------:R-:W-:Y:S01]  /*22840*/  IMAD.MOV.U32 R4, RZ, RZ, -0x1 ;  /* 0xffffffffff047424 */ /* 0x000fe200078e00ff */
[----:B------:R-:W-:Y:S01]  /*22850*/  ISETP.GT.U32.AND P1, PT, R6, 0x3, PT ;  /* 0x000000030600780c */ /* 0x000fe20003f24070 */
[----:B------:R-:W-:Y:S01]  /*22860*/  IMAD.MOV.U32 R10, RZ, RZ, -0x1 ;  /* 0xffffffffff0a7424 */ /* 0x000fe200078e00ff */
[----:B------:R-:W-:-:S02]  /*22870*/  LOP3.LUT R2, R2, 0x1, RZ, 0xc0, !PT ;  /* 0x0000000102027812 */ /* 0x000fc400078ec0ff */
[C---:B------:R-:W-:Y:S01]  /*22880*/  ISETP.LT.U32.AND P1, PT, R7.reuse, 0x4, P1 ;  /* 0x000000040700780c */ /* 0x040fe20000f21070 */
[----:B------:R-:W0:Y:S01]  /*22890*/  @P5 S2R R3, SR_CgaCtaId ;  /* 0x0000000000035919 */ /* 0x000e220000008800 */
[----:B------:R-:W-:Y:S02]  /*228a0*/  ISETP.NE.U32.AND P2, PT, R2, 0x1, PT ;  /* 0x000000010200780c */ /* 0x000fe40003f45070 */
[----:B------:R-:W-:Y:S02]  /*228b0*/  @P5 MOV R2, 0x400 ;  /* 0x0000040000025802 */ /* 0x000fe40000000f00 */
[----:B------:R-:W-:Y:S02]  /*228c0*/  ISETP.GT.U32.AND P2, PT, R7, 0x3, !P2 ;  /* 0x000000030700780c */ /* 0x000fe40005744070 */
[----:B------:R-:W-:Y:S02]  /*228d0*/  LOP3.LUT R6, R6, 0x3, RZ, 0xc0, !PT ;  /* 0x0000000306067812 */ /* 0x000fe400078ec0ff */
[----:B------:R-:W-:-:S02]  /*228e0*/  PRMT R9, RZ, 0x7610, R9 ;  /* 0x00007610ff097816 */ /* 0x000fc40000000009 */
[----:B0-----:R-:W-:Y:S02]  /*228f0*/  @P5 LEA R2, R3, R2, 0x18 ;  /* 0x0000000203025211 */ /* 0x001fe400078ec0ff */
[----:B------:R-:W-:Y:S02]  /*22900*/  SEL R3, RZ, 0x1, !P1 ;  /* 0x00000001ff037807 */ /* 0x000fe40004800000 */
[----:B------:R0:W-:Y:S02]  /*22910*/  @P5 SYNCS.ARRIVE.TRANS64.A1T0 RZ, [R2+URZ+0x58], RZ ;  /* 0x000058ff02ff59a7 */ /* 0x0001e4000810003f */
[----:B0-----:R-:W-:-:S04]  /*22920*/  SEL R2, RZ, 0x1, !P2 ;  /* 0x00000001ff027807 */ /* 0x001fc80005000000 */
[----:B------:R-:W-:Y:S02]  /*22930*/  LOP3.LUT R0, R2, R0, R3, 0x96, !PT ;  /* 0x0000000002007212 */ /* 0x000fe400078e9603 */
[----:B------:R-:W-:Y:S02]  /*22940*/  PRMT R2, RZ, 0x7610, R2 ;  /* 0x00007610ff027816 */ /* 0x000fe40000000002 */
[----:B---3--:R-:W-:-:S04]  /*22950*/  IADD3 R15, P1, R15, UR20, RZ ;  /* 0x000000140f0f7c10 */ /* 0x008fc8000ff3e0ff */
[----:B--2---:R-:W-:Y:S01]  /*22960*/  IADD3.X R16, R16, UR16, RZ, P1, !PT ;  /* 0x0000001010107c10 */ /* 0x004fe20008ffe4ff */
[----:B------:R0:W-:Y:S01]  /*22970*/  STL [R1+0x45c], R15 ;  /* 0x00045c0f01007387 */ /* 0x0001e20000100800 */
[----:B------:R-:W-:-:S03]  /*22980*/  ISETP.GE.U32.AND P1, PT, R15, UR6, PT ;  /* 0x000000060f007c0c */ /* 0x000fc6000bf26070 */
[----:B------:R0:W-:Y:S01]  /*22990*/  STL [R1+0x458], R16 ;  /* 0x0004581001007387 */ /* 0x0001e20000100800 */
[----:B------:R-:W-:-:S13]  /*229a0*/  ISETP.GE.U32.AND.EX P1, PT, R16, UR7, PT, P1 ;  /* 0x0000000710007c0c */ /* 0x000fda000bf26110 */
[----:B0-----:R-:W-:Y:S05]  /*229b0*/  @P1 BRA `(.L_x_562) ;  /* 0x0000000400501947 */ /* 0x001fea0003800000 */
[----:B------:R-:W0:Y:S01]  /*229c0*/  S2R R8, SR_CTAID.X ;  /* 0x0000000000087919 */ /* 0x000e220000002500 */
[----:B------:R-:W-:Y:S01]  /*229d0*/  ULDC UR5, c[0x0][0x150] ;  /* 0x0000540000057ab9 */ /* 0x000fe20000000800 */
[----:B------:R-:W1:Y:S01]  /*229e0*/  LDC R3, c[0x0][0x144] ;  /* 0x00005100ff037b82 */ /* 0x000e620000000800 */
[----:B------:R-:W-:Y:S01]  /*229f0*/  ULDC.64 UR6, c[0x0][0x628] ;  /* 0x00018a0000067ab9 */ /* 0x000fe20000000a00 */
[----:B------:R-:W2:Y:S01]  /*22a00*/  S2R R5, SR_CTAID.Y ;  /* 0x0000000000057919 */ /* 0x000ea20000002600 */
[----:B------:R-:W-:Y:S01]  /*22a10*/  ISETP.NE.U32.AND P1, PT, RZ, UR6, PT ;  /* 0x00000006ff007c0c */ /* 0x000fe2000bf25070 */
[----:B------:R-:W-:-:S03]  /*22a20*/  ULDC UR8, c[0x0][0x630] ;  /* 0x00018c0000087ab9 */ /* 0x000fc60000000800 */
[----:B------:R-:W-:Y:S01]  /*22a30*/  ISETP.NE.AND.EX P1, PT, RZ, UR7, PT, P1 ;  /* 0x00000007ff007c0c */ /* 0x000fe2000bf25310 */
[----:B------:R-:W3:Y:S01]  /*22a40*/  LDC R12, c[0x0][0x148] ;  /* 0x00005200ff0c7b82 */ /* 0x000ee20000000800 */
[----:B0-----:R-:W-:Y:S02]  /*22a50*/  I2FP.F32.U32 R2, R8 ;  /* 0x0000000800027245 */ /* 0x001fe40000201000 */
[----:B--2---:R-:W-:-:S03]  /*22a60*/  I2FP.F32.U32 R4, R5 ;  /* 0x0000000500047245 */ /* 0x004fc60000201000 */
[----:B------:R-:W-:Y:S01]  /*22a70*/  FMUL R2, R2, UR5 ;  /* 0x0000000502027c20 */ /* 0x000fe20008400000 */
[----:B------:R-:W-:Y:S02]  /*22a80*/  ULDC UR5, c[0x0][0x154] ;  /* 0x0000550000057ab9 */ /* 0x000fe40000000800 */
[----:B------:R-:W-:-:S03]  /*22a90*/  FMUL R10, R4, UR5 ;  /* 0x00000005040a7c20 */ /* 0x000fc60008400000 */
[----:B------:R-:W0:Y:S08]  /*22aa0*/  F2I.U32.TRUNC.NTZ R2, R2 ;  /* 0x0000000200027305 */ /* 0x000e30000020f000 */
[----:B------:R-:W2:Y:S01]  /*22ab0*/  F2I.U32.TRUNC.NTZ R10, R10 ;  /* 0x0000000a000a7305 */ /* 0x000ea2000020f000 */
[----:B0-----:R-:W-:Y:S02]  /*22ac0*/  IMAD.MOV R4, RZ, RZ, -R2 ;  /* 0x000000ffff047224 */ /* 0x001fe400078e0a02 */
[----:B------:R-:W-:-:S02]  /*22ad0*/  IMAD.MOV.U32 R2, RZ, RZ, R15 ;  /* 0x000000ffff027224 */ /* 0x000fc400078e000f */
[----:B-1----:R-:W-:Y:S02]  /*22ae0*/  IMAD R8, R3, R4, R8 ;  /* 0x0000000403087224 */ /* 0x002fe400078e0208 */
[----:B--2---:R-:W-:-:S04]  /*22af0*/  IMAD.MOV R3, RZ, RZ, -R10 ;  /* 0x000000ffff037224 */ /* 0x004fc800078e0a0a */
[----:B---3--:R-:W-:Y:S02]  /*22b00*/  @P4 IMAD R8, R12, R3, R5 ;  /* 0x000000030c084224 */ /* 0x008fe400078e0205 */
[----:B------:R-:W-:Y:S01]  /*22b10*/  IMAD.MOV.U32 R3, RZ, RZ, R16 ;  /* 0x000000ffff037224 */ /* 0x000fe200078e0010 */
[----:B------:R-:W-:Y:S06]  /*22b20*/  @!P1 BRA `(.L_x_563) ;  /* 0x0000000000289947 */ /* 0x000fec0003800000 */
[----:B------:R-:W-:Y:S02]  /*22b30*/  ULDC UR5, c[0x0][0x634] ;  /* 0x00018d0000057ab9 */ /* 0x000fe40000000800 */
[----:B------:R-:W-:-:S05]  /*22b40*/  IADD3 R3, P1, R15, UR5, RZ ;  /* 0x000000050f037c10 */ /* 0x000fca000ff3e0ff */
[----:B------:R-:W-:-:S04]  /*22b50*/  IMAD.X R11, RZ, RZ, R16, P1 ;  /* 0x000000ffff0b7224 */ /* 0x000fc800008e0610 */
[----:B------:R-:W-:-:S04]  /*22b60*/  IMAD.WIDE.U32 R4, R11, UR6, RZ ;  /* 0x000000060b047c25 */ /* 0x000fc8000f8e00ff */
[----:B------:R-:W-:-:S04]  /*22b70*/  IMAD.WIDE.U32 R4, P1, R3, UR7, R4 ;  /* 0x0000000703047c25 */ /* 0x000fc8000f820004 */
[----:B------:R-:W-:-:S04]  /*22b80*/  IMAD.WIDE.U32 R2, R3, UR6, RZ ;  /* 0x0000000603027c25 */ /* 0x000fc8000f8e00ff */
[----:B------:R-:W-:Y:S01]  /*22b90*/  IMAD.MOV.U32 R2, RZ, RZ, R5 ;  /* 0x000000ffff027224 */ /* 0x000fe200078e0005 */
[----:B------:R-:W-:Y:S01]  /*22ba0*/  IADD3 RZ, P2, R3, R4, RZ ;  /* 0x0000000403ff7210 */ /* 0x000fe20007f5e0ff */
[----:B------:R-:W-:-:S04]  /*22bb0*/  IMAD.X R3, RZ, RZ, RZ, P1 ;  /* 0x000000ffff037224 */ /* 0x000fc800008e06ff */
[----:B------:R-:W-:-:S08]  /*22bc0*/  IMAD.WIDE.U32.X R2, R11, UR7, R2, P2 ;  /* 0x000000070b027c25 */ /* 0x000fd000090e0402 */
.L_x_563:
[--C-:B------:R-:W-:Y:S01]  /*22bd0*/  SHF.R.U64 R10, R2, UR8, R3.reuse ;  /* 0x00000008020a7c19 */ /* 0x100fe20008001203 */
[----:B------:R-:W-:Y:S01]  /*22be0*/  ULDC.64 UR6, c[0x0][0x620] ;  /* 0x0001880000067ab9 */ /* 0x000fe20000000a00 */
[----:B------:R-:W-:Y:S01]  /*22bf0*/  SHF.R.U32.HI R2, RZ, UR8, R3 ;  /* 0x00000008ff027c19 */ /* 0x000fe20008011603 */
[----:B------:R-:W-:Y:S01]  /*22c00*/  IMAD.MOV.U32 R3, RZ, RZ, R16 ;  /* 0x000000ffff037224 */ /* 0x000fe200078e0010 */
[----:B------:R-:W-:Y:S01]  /*22c10*/  IADD3 R11, P1, RZ, -R10, RZ ;  /* 0x8000000aff0b7210 */ /* 0x000fe20007f3e0ff */
[----:B------:R-:W-:-:S04]  /*22c20*/  ULDC UR5, c[0x0][0x618] ;  /* 0x0001860000057ab9 */ /* 0x000fc80000000800 */
[----:B------:R-:W-:-:S04]  /*22c30*/  IMAD.X R2, RZ, RZ, ~R2, P1 ;  /* 0x000000ffff027224 */ /* 0x000fc800008e0e02 */
[----:B------:R-:W-:-:S04]  /*22c40*/  IMAD R2, R2, UR6, RZ ;  /* 0x0000000602027c24 */ /* 0x000fc8000f8e02ff */
[----:B------:R-:W-:Y:S02]  /*22c50*/  IMAD R5, R11, UR7, R2 ;  /* 0x000000070b057c24 */ /* 0x000fe4000f8e0202 */
[----:B------:R-:W-:-:S04]  /*22c60*/  IMAD.MOV.U32 R2, RZ, RZ, R15 ;  /* 0x000000ffff027224 */ /* 0x000fc800078e000f */
[----:B------:R-:W-:Y:S01]  /*22c70*/  IMAD.WIDE.U32 R2, R11, UR6, R2 ;  /* 0x000000060b027c25 */ /* 0x000fe2000f8e0002 */
[----:B------:R-:W-:Y:S02]  /*22c80*/  ULDC.64 UR6, c[0x0][0x640] ;  /* 0x0001900000067ab9 */ /* 0x000fe40000000a00 */
[----:B------:R-:W-:Y:S01]  /*22c90*/  ISETP.NE.U32.AND P1, PT, RZ, UR6, PT ;  /* 0x00000006ff007c0c */ /* 0x000fe2000bf25070 */
[----:B------:R-:W-:-:S03]  /*22ca0*/  IMAD.IADD R3, R3, 0x1, R5 ;  /* 0x0000000103037824 */ /* 0x000fc600078e0205 */
[----:B------:R-:W-:Y:S02]  /*22cb0*/  ISETP.NE.AND.EX P1, PT, RZ, UR7, PT, P1 ;  /* 0x00000007ff007c0c */ /* 0x000fe4000bf25310 */
[--C-:B------:R-:W-:Y:S02]  /*22cc0*/  SHF.R.U64 R11, R2, UR5, R3.reuse ;  /* 0x00000005020b7c19 */ /* 0x100fe40008001203 */
[----:B------:R-:W-:Y:S01]  /*22cd0*/  SHF.R.U32.HI R2, RZ, UR5, R3 ;  /* 0x00000005ff027c19 */ /* 0x000fe20008011603 */
[----:B------:R-:W-:-:S03]  /*22ce0*/  ULDC UR5, c[0x0][0x608] ;  /* 0x0001820000057ab9 */ /* 0x000fc60000000800 */
[--C-:B------:R-:W-:Y:S02]  /*22cf0*/  SHF.R.U64 R12, R11, UR5, R2.reuse ;  /* 0x000000050b0c7c19 */ /* 0x100fe40008001202 */
[----:B------:R-:W-:Y:S01]  /*22d00*/  SHF.R.U32.HI R3, RZ, UR5, R2 ;  /* 0x00000005ff037c19 */ /* 0x000fe20008011602 */
[----:B------:R-:W-:-:S03]  /*22d10*/  ULDC UR5, c[0x0][0x658] ;  /* 0x0001960000057ab9 */ /* 0x000fc60000000800 */
[--C-:B------:R-:W-:Y:S02]  /*22d20*/  SHF.R.U64 R13, R12, UR5, R3.reuse ;  /* 0x000000050c0d7c19 */ /* 0x100fe40008001203 */
[----:B------:R-:W-:-:S03]  /*22d30*/  SHF.R.U32.HI R15, RZ, UR5, R3 ;  /* 0x00000005ff0f7c19 */ /* 0x000fc60008011603 */
[----:B------:R-:W-:Y:S02]  /*22d40*/  IMAD.MOV.U32 R2, RZ, RZ, R13 ;  /* 0x000000ffff027224 */ /* 0x000fe400078e000d */
        /* <DEDUP_REMOVED lines=12> */
.L_x_564:
[----:B------:R-:W-:Y:S01]  /*22e10*/  ULDC UR5, c[0x0][0x648] ;  /* 0x0001920000057ab9 */ /* 0x000fe20000000800 */
[----:B------:R-:W-:Y:S02]  /*22e20*/  LOP3.LUT R12, R12, UR17, RZ, 0xc0, !PT ;  /* 0x000000110c0c7c12 */ /* 0x000fe4000f8ec0ff */
[----:B------:R-:W-:Y:S01]  /*22e30*/  SHF.R.U64 R3, R2, UR5, R3 ;  /* 0x0000000502037c19 */ /* 0x000fe20008001203 */
[----:B------:R-:W-:-:S04]  /*22e40*/  ULDC UR5, c[0x0][0x638] ;  /* 0x00018e0000057ab9 */ /* 0x000fc80000000800 */
[----:B------:R-:W-:Y:S02]  /*22e50*/  IMAD.MOV R2, RZ, RZ, -R3 ;  /* 0x000000ffff027224 */ /* 0x000fe400078e0a03 */
[----:B------:R-:W-:Y:S02]  /*22e60*/  IMAD R5, R3, UR18, R12 ;  /* 0x0000001203057c24 */ /* 0x000fe4000f8e020c */
[----:B------:R-:W-:Y:S01]  /*22e70*/  IMAD R13, R2, UR5, R13 ;  /* 0x00000005020d7c24 */ /* 0x000fe2000f8e020d */
[----:B------:R-:W-:Y:S01]  /*22e80*/  ULDC UR5, c[0x0][0x610] ;  /* 0x0001840000057ab9 */ /* 0x000fe20000000800 */
[----:B------:R-:W-:Y:S01]  /*22e90*/  LOP3.LUT R2, R11, UR4, RZ, 0xc0, !PT ;  /* 0x000000040b027c12 */ /* 0x000fe2000f8ec0ff */
[----:B------:R-:W-:Y:S01]  /*22ea0*/  IMAD R8, R5, UR5, R8 ;  /* 0x0000000505087c24 */ /* 0x000fe2000f8e0208 */
[----:B------:R-:W-:-:S03]  /*22eb0*/  ULDC UR5, c[0x0][0x600] ;  /* 0x0001800000057ab9 */ /* 0x000fc60000000800 */
[----:B------:R-:W-:Y:S02]  /*22ec0*/  IMAD R13, R13, UR5, R2 ;  /* 0x000000050d0d7c24 */ /* 0x000fe4000f8e0202 */
[----:B------:R-:W-:-:S03]  /*22ed0*/  IMAD.MOV.U32 R2, RZ, RZ, 0x1 ;  /* 0x00000001ff027424 */ /* 0x000fc600078e00ff */
[----:B------:R-:W-:Y:S02]  /*22ee0*/  SEL R4, R13, R8, !P4 ;  /* 0x000000080d047207 */ /* 0x000fe40006000000 */
[----:B------:R-:W-:-:S07]  /*22ef0*/  SEL R5, R8, R13, !P4 ;  /* 0x0000000d08057207 */ /* 0x000fce0006000000 */
.L_x_562:
[----:B------:R-:W-:Y:S05]  /*22f00*/  BSYNC B1 ;  /* 0x0000000000017941 */ /* 0x000fea0003800000 */
.L_x_561:
[----:B------:R-:W-:-:S13]  /*22f10*/  LOP3.LUT P1, RZ, R2, 0xff, RZ, 0xc0, !PT ;  /* 0x000000ff02ff7812 */ /* 0x000fda000782c0ff */
[----:B------:R-:W-:Y:S05]  /*22f20*/  @P1 BRA `(.L_x_565) ;  /* 0xfffffff4003c1947 */ /* 0x000fea000383ffff */
[----:B------:R-:W-:Y:S05]  /*22f30*/  BSYNC B0 ;  /* 0x0000000000007941 */ /* 0x000fea0003800000 */
.L_x_553:
[----:B------:R-:W-:-:S03]  /*22f40*/  UMOV UR5, 0xffffffff ;  /* 0xffffffff00057882 */ /* 0x000fc60000000000 */
[----:B------:R-:W-:Y:S05]  /*22f50*/  BRA.DIV UR5, `(.L_x_566) ;  /* 0x0000000605287947 */ /* 0x000fea000b800000 */
[----:B------:R-:W-:-:S13]  /*22f60*/  ELECT P0, URZ, PT ;  /* 0x00000000003f782f */ /* 0x000fda0003800000 */
.L_x_580:
[----:B------:R-:W-:Y:S04]  /*22f70*/  BSSY B0, `(.L_x_567) ;  /* 0x000002c000007945 */ /* 0x000fe80003800000 */
[----:B------:R-:W-:Y:S05]  /*22f80*/  @!P0 BRA `(.L_x_568) ;  /* 0x0000000000a88947 */ /* 0x000fea0003800000 */
[----:B------:R-:W-:-:S04]  /*22f90*/  ULOP3.LUT UR5, UR13, 0x2, URZ, 0xfc, !UPT ;  /* 0x000000020d057892 */ /* 0x000fc8000f8efc3f */
[----:B------:R-:W-:-:S06]  /*22fa0*/  UISETP.NE.AND UP0, UPT, UR5, 0x3, UPT ;  /* 0x000000030500788c */ /* 0x000fcc000bf05270 */
[----:B------:R-:W-:-:S13]  /*22fb0*/  PLOP3.LUT P0, PT, PT, PT, UP0, 0x80, 0x0 ;  /* 0x000000000000781c */ /* 0x000fda0003f0f008 */
[----:B------:R-:W-:Y:S05]  /*22fc0*/  @!P0 BRA `(.L_x_569) ;  /* 0x0000000000048947 */ /* 0x000fea0003800000 */
[----:B------:R-:W-:Y:S01]  /*22fd0*/  BPT.TRAP 0x1 ;  /* 0x000000040000795c */ /* 0x000fe20000300000 */
.L_x_569:
[----:B------:R-:W0:Y:S01]  /*22fe0*/  S2R R3, SR_CgaCtaId ;  /* 0x0000000000037919 */ /* 0x000e220000008800 */
[----:B------:R-:W-:-:S04]  /*22ff0*/  MOV R2, 0x400 ;  /* 0x0000040000027802 */ /* 0x000fc80000000f00 */
[----:B0-----:R-:W-:Y:S02]  /*23000*/  LEA R3, R3, R2, 0x18 ;  /* 0x0000000203037211 */ /* 0x001fe400078ec0ff */
[----:B------:R-:W-:-:S03]  /*23010*/  SHF.L.U32 R2, R0, 0x1f, RZ ;  /* 0x0000001f00027819 */ /* 0x000fc600000006ff */
[----:B------:R-:W-:-:S04]  /*23020*/  VIADD R3, R3, 0x20 ;  /* 0x0000002003037836 */ /* 0x000fc80000000000 */
[----:B------:R-:W-:-:S04]  /*23030*/  IMAD R5, R6, 0x8, R3 ;  /* 0x0000000806057824 */ /* 0x000fc800078e0203 */
[----:B------:R-:W0:Y:S02]  /*23040*/  SYNCS.PHASECHK.TRANS64.TRYWAIT P0, [R5+URZ], R2 ;  /* 0x00000002050075a7 */ /* 0x000e24000800017f */
[----:B0-----:R-:W-:Y:S05]  /*23050*/  @!P0 BRA `(.L_x_570) ;  /* 0x00000004000c8947 */ /* 0x001fea0003800000 */
.L_x_581:
[----:B------:R-:W-:-:S05]  /*23060*/  VIADD R6, R6, 0x1 ;  /* 0x0000000106067836 */ /* 0x000fca0000000000 */
[----:B------:R-:W-:-:S04]  /*23070*/  ISETP.NE.AND P0, PT, R6, 0x4, PT ;  /* 0x000000040600780c */ /* 0x000fc80003f05270 */
[----:B0-----:R-:W-:Y:S02]  /*23080*/  SEL R5, RZ, 0x1, P0 ;  /* 0x00000001ff057807 */ /* 0x001fe40000000000 */
[----:B------:R-:W-:Y:S02]  /*23090*/  SEL R6, R6, RZ, P0 ;  /* 0x000000ff06067207 */ /* 0x000fe40000000000 */
[----:B------:R-:W-:-:S03]  /*230a0*/  LOP3.LUT R5, R0, R5, RZ, 0x3c, !PT ;  /* 0x0000000500057212 */ /* 0x000fc600078e3cff */
[----:B------:R-:W-:Y:S01]  /*230b0*/  IMAD R7, R6, 0x8, R3 ;  /* 0x0000000806077824 */ /* 0x000fe200078e0203 */
[----:B------:R-:W-:-:S04]  /*230c0*/  SHF.L.U32 R0, R5, 0x1f, RZ ;  /* 0x0000001f05007819 */ /* 0x000fc800000006ff */
[----:B------:R-:W0:Y:S02]  /*230d0*/  SYNCS.PHASECHK.TRANS64.TRYWAIT P0, [R7+URZ], R0 ;  /* 0x00000000070075a7 */ /* 0x000e24000800017f */
[----:B0-----:R-:W-:Y:S05]  /*230e0*/  @!P0 BRA `(.L_x_571) ;  /* 0x0000000000fc8947 */ /* 0x001fea0003800000 */
.L_x_582:
[----:B0-----:R-:W-:-:S05]  /*230f0*/  VIADD R0, R6, 0x1 ;  /* 0x0000000106007836 */ /* 0x001fca0000000000 */
[----:B------:R-:W-:-:S04]  /*23100*/  ISETP.NE.AND P0, PT, R0, 0x4, PT ;  /* 0x000000040000780c */ /* 0x000fc80003f05270 */
[----:B------:R-:W-:Y:S02]  /*23110*/  SEL R2, RZ, 0x1, P0 ;  /* 0x00000001ff027807 */ /* 0x000fe40000000000 */
[----:B------:R-:W-:Y:S02]  /*23120*/  SEL R4, R0, RZ, P0 ;  /* 0x000000ff00047207 */ /* 0x000fe40000000000 */
[----:B------:R-:W-:-:S03]  /*23130*/  LOP3.LUT R5, R5, R2, RZ, 0x3c, !PT ;  /* 0x0000000205057212 */ /* 0x000fc600078e3cff */
[----:B------:R-:W-:Y:S01]  /*23140*/  IMAD R7, R4, 0x8, R3 ;  /* 0x0000000804077824 */ /* 0x000fe200078e0203 */
[----:B------:R-:W-:-:S04]  /*23150*/  SHF.L.U32 R0, R5, 0x1f, RZ ;  /* 0x0000001f05007819 */ /* 0x000fc800000006ff */
[----:B------:R-:W0:Y:S02]  /*23160*/  SYNCS.PHASECHK.TRANS64.TRYWAIT P0, [R7+URZ], R0 ;  /* 0x00000000070075a7 */ /* 0x000e24000800017f */
[----:B0-----:R-:W-:Y:S05]  /*23170*/  @!P0 BRA `(.L_x_572) ;  /* 0x0000000000ec8947 */ /* 0x001fea0003800000 */
.L_x_583:
[----:B0-----:R-:W-:-:S05]  /*23180*/  VIADD R0, R4, 0x1 ;  /* 0x0000000104007836 */ /* 0x001fca0000000000 */
[----:B------:R-:W-:-:S04]  /*23190*/  ISETP.NE.AND P0, PT, R0, 0x4, PT ;  /* 0x000000040000780c */ /* 0x000fc80003f05270 */
[----:B------:R-:W-:Y:S02]  /*231a0*/  SEL R2, RZ, 0x1, P0 ;  /* 0x00000001ff027807 */ /* 0x000fe40000000000 */
[----:B------:R-:W-:Y:S02]  /*231b0*/  SEL R0, R0, RZ, P0 ;  /* 0x000000ff00007207 */ /* 0x000fe40000000000 */
[----:B------:R-:W-:-:S03]  /*231c0*/  LOP3.LUT R2, R5, R2, RZ, 0x3c, !PT ;  /* 0x0000000205027212 */ /* 0x000fc600078e3cff */
[----:B------:R-:W-:Y:S01]  /*231d0*/  IMAD R3, R0, 0x8, R3 ;  /* 0x0000000800037824 */ /* 0x000fe200078e0203 */
[----:B------:R-:W-:-:S07]  /*231e0*/  SHF.L.U32 R0, R2, 0x1f, RZ ;  /* 0x0000001f02007819 */ /* 0x000fce00000006ff */
.L_x_573:
[----:B0-----:R0:W1:Y:S02]  /*231f0*/  SYNCS.PHASECHK.TRANS64.TRYWAIT P0, [R3+URZ], R0 ;  /* 0x00000000030075a7 */ /* 0x001064000800017f */
[----:B-1----:R-:W-:Y:S05]  /*23200*/  @!P0 NANOSLEEP.SYNCS 0x989680 ;  /* 0x009896800000895d */ /* 0x002fea0003900000 */
[----:B------:R-:W1:Y:S02]  /*23210*/  @!P0 SYNCS.PHASECHK.TRANS64 P0, [R3+URZ], R0 ;  /* 0x00000000030085a7 */ /* 0x000e64000800007f */
[----:B-1----:R-:W-:Y:S05]  /*23220*/  @!P0 BRA `(.L_x_573) ;  /* 0xfffffffc00f08947 */ /* 0x002fea000383ffff */
.L_x_568:
[----:B------:R-:W-:Y:S05]  /*23230*/  BSYNC B0 ;  /* 0x0000000000007941 */ /* 0x000fea0003800000 */
.L_x_567:
[----:B------:R-:W-:Y:S05]  /*23240*/  EXIT ;  /* 0x000000000000794d */ /* 0x000fea0003800000 */
.L_x_17:
[----:B--2---:R-:W-:-:S04]  /*23250*/  IMAD.U32 R3, RZ, RZ, UR7 ;  /* 0x00000007ff037e24 */ /* 0x004fc8000f8e00ff */
[----:B------:R2:W4:Y:S03]  /*23260*/  SYNCS.PHASECHK.TRANS64.TRYWAIT P0, [R3+URZ], R0 ;  /* 0x00000000030075a7 */ /* 0x000526000800017f */
[----:B----4-:R-:W-:Y:S05]  /*23270*/  @!P0 NANOSLEEP.SYNCS 0x989680 ;  /* 0x009896800000895d */ /* 0x010fea0003900000 */
[----:B------:R-:W4:Y:S02]  /*23280*/  @!P0 SYNCS.PHASECHK.TRANS64 P0, [R3+URZ], R0 ;  /* 0x00000000030085a7 */ /* 0x000f24000800007f */
[----:B----4-:R-:W-:Y:S05]  /*23290*/  @!P0 BRA `(.L_x_17) ;  /* 0xfffffffc00ec8947 */ /* 0x010fea000383ffff */
[----:B------:R-:W-:Y:S05]  /*232a0*/  BRA `(.L_x_16) ;  /* 0xfffffdf800247947 */ /* 0x000fea000383ffff */
.L_x_23:
[----:B-----5:R4:W-:Y:S02]  /*232b0*/  STL [R1+0x470], R0 ;  /* 0x0004700001007387 */ /* 0x0209e40000100800 */
[----:B----4-:R-:W-:-:S04]  /*232c0*/  IMAD.U32 R0, RZ, RZ, UR9 ;  /* 0x00000009ff007e24 */ /* 0x010fc8000f8e00ff */
[----:B------:R4:W0:Y:S03]  /*232d0*/  SYNCS.PHASECHK.TRANS64.TRYWAIT P0, [R0+URZ], R3 ;  /* 0x00000003000075a7 */ /* 0x000826000800017f */
[----:B0-----:R-:W-:Y:S05]  /*232e0*/  @!P0 NANOSLEEP.SYNCS 0x989680 ;  /* 0x009896800000895d */ /* 0x001fea0003900000 */
[----:B------:R4:W0:Y:S02]  /*232f0*/  @!P0 SYNCS.PHASECHK.TRANS64 P0, [R0+URZ], R3 ;  /* 0x00000003000085a7 */ /* 0x000824000800007f */
[----:B----4-:R4:W5:Y:S02]  /*23300*/  LDL.LU R0, [R1+0x470] ;  /* 0x0004700001007983 */ /* 0x0109640000300800 */
[----:B0---4-:R-:W-:Y:S05]  /*23310*/  @!P0 BRA `(.L_x_23) ;  /* 0xfffffffc00e48947 */ /* 0x011fea000383ffff */
[----:B------:R-:W-:Y:S05]  /*23320*/  BRA `(.L_x_22) ;  /* 0xfffffe3000047947 */ /* 0x000fea000383ffff */
.L_x_554:
[----:B------:R-:W-:Y:S01]  /*23330*/  BSSY B1, `(.L_x_574) ;  /* 0x0000006000017945 */ /* 0x000fe20003800000 */
[----:B------:R-:W-:-:S07]  /*23340*/  IMAD.MOV.U32 R2, RZ, RZ, -0x1 ;  /* 0xffffffffff027424 */ /* 0x000fce00078e00ff */
[----:B------:R-:W-:Y:S05]  /*23350*/  WARPSYNC.COLLECTIVE R2, `(.L_x_575) ;  /* 0x00000000020c7348 */ /* 0x000fea0003c00000 */
[----:B------:R-:W-:Y:S02]  /*23360*/  ELECT P1, UR62, PT ;  /* 0x00000000003e782f */ /* 0x000fe40003820000 */
[----:B------:R-:W-:Y:S01]  /*23370*/  MOV R2, UR62 ;  /* 0x0000003e00027c02 */ /* 0x000fe20008000f00 */
[----:B------:R-:W-:Y:S10]  /*23380*/  ENDCOLLECTIVE ;  /* 0x000000000000791b */ /* 0x000ff40003800000 */
.L_x_575:
[----:B------:R-:W-:Y:S05]  /*23390*/  BSYNC B1 ;  /* 0x0000000000017941 */ /* 0x000fea0003800000 */
.L_x_574:
[----:B------:R-:W-:Y:S05]  /*233a0*/  BRA `(.L_x_576) ;  /* 0xfffffff000287947 */ /* 0x000fea000383ffff */
.L_x_557:
[----:B-1----:R1:W2:Y:S02]  /*233b0*/  SYNCS.PHASECHK.TRANS64.TRYWAIT P1, [R16+URZ+0x20], R11 ;  /* 0x0000200b100075a7 */ /* 0x0022a4000802017f */
[----:B--2---:R-:W-:Y:S05]  /*233c0*/  @!P1 NANOSLEEP.SYNCS 0x989680 ;  /* 0x009896800000995d */ /* 0x004fea0003900000 */
[----:B------:R-:W2:Y:S02]  /*233d0*/  @!P1 SYNCS.PHASECHK.TRANS64 P1, [R16+URZ+0x20], R11 ;  /* 0x0000200b100095a7 */ /* 0x000ea4000802007f */
[----:B--2---:R-:W-:Y:S05]  /*233e0*/  @!P1 BRA `(.L_x_557) ;  /* 0xfffffffc00f09947 */ /* 0x004fea000383ffff */
[----:B------:R-:W-:Y:S05]  /*233f0*/  BRA `(.L_x_577) ;  /* 0xfffffff0005c7947 */ /* 0x000fea000383ffff */
.L_x_566:
[----:B------:R-:W-:Y:S01]  /*23400*/  BSSY B0, `(.L_x_578) ;  /* 0x0000006000007945 */ /* 0x000fe20003800000 */
[----:B------:R-:W-:-:S07]  /*23410*/  IMAD.MOV.U32 R2, RZ, RZ, -0x1 ;  /* 0xffffffffff027424 */ /* 0x000fce00078e00ff */
[----:B------:R-:W-:Y:S05]  /*23420*/  WARPSYNC.COLLECTIVE R2, `(.L_x_579) ;  /* 0x00000000020c7348 */ /* 0x000fea0003c00000 */
[----:B------:R-:W-:Y:S02]  /*23430*/  ELECT P1, UR62, PT ;  /* 0x00000000003e782f */ /* 0x000fe40003820000 */
[----:B------:R-:W-:Y:S01]  /*23440*/  MOV R2, UR62 ;  /* 0x0000003e00027c02 */ /* 0x000fe20008000f00 */
[----:B------:R-:W-:Y:S10]  /*23450*/  ENDCOLLECTIVE ;  /* 0x000000000000791b */ /* 0x000ff40003800000 */
.L_x_579:
[----:B------:R-:W-:Y:S05]  /*23460*/  BSYNC B0 ;  /* 0x0000000000007941 */ /* 0x000fea0003800000 */
.L_x_578:
[----:B------:R-:W-:Y:S01]  /*23470*/  PLOP3.LUT P0, PT, P1, PT, PT, 0x80, 0x0 ;  /* 0x000000000000781c */ /* 0x000fe20000f0f070 */
[----:B------:R-:W-:-:S12]  /*23480*/  BRA `(.L_x_580) ;  /* 0xfffffff800b87947 */ /* 0x000fd8000383ffff */
.L_x_570:
[----:B0-----:R0:W1:Y:S02]  /*23490*/  SYNCS.PHASECHK.TRANS64.TRYWAIT P0, [R5+URZ], R2 ;  /* 0x00000002050075a7 */ /* 0x001064000800017f */
[----:B-1----:R-:W-:Y:S05]  /*234a0*/  @!P0 NANOSLEEP.SYNCS 0x989680 ;  /* 0x009896800000895d */ /* 0x002fea0003900000 */
[----:B------:R-:W1:Y:S02]  /*234b0*/  @!P0 SYNCS.PHASECHK.TRANS64 P0, [R5+URZ], R2 ;  /* 0x00000002050085a7 */ /* 0x000e64000800007f */
[----:B-1----:R-:W-:Y:S05]  /*234c0*/  @!P0 BRA `(.L_x_570) ;  /* 0xfffffffc00f08947 */ /* 0x002fea000383ffff */
[----:B------:R-:W-:Y:S05]  /*234d0*/  BRA `(.L_x_581) ;  /* 0xfffffff800e07947 */ /* 0x000fea000383ffff */
.L_x_571:
[----:B0-----:R0:W1:Y:S02]  /*234e0*/  SYNCS.PHASECHK.TRANS64.TRYWAIT P0, [R7+URZ], R0 ;  /* 0x00000000070075a7 */ /* 0x001064000800017f */
[----:B-1----:R-:W-:Y:S05]  /*234f0*/  @!P0 NANOSLEEP.SYNCS 0x989680 ;  /* 0x009896800000895d */ /* 0x002fea0003900000 */
[----:B------:R-:W1:Y:S02]  /*23500*/  @!P0 SYNCS.PHASECHK.TRANS64 P0, [R7+URZ], R0 ;  /* 0x00000000070085a7 */ /* 0x000e64000800007f */
[----:B-1----:R-:W-:Y:S05]  /*23510*/  @!P0 BRA `(.L_x_571) ;  /* 0xfffffffc00f08947 */ /* 0x002fea000383ffff */
[----:B------:R-:W-:Y:S05]  /*23520*/  BRA `(.L_x_582) ;  /* 0xfffffff800f07947 */ /* 0x000fea000383ffff */
.L_x_572:
[----:B0-----:R0:W1:Y:S02]  /*23530*/  SYNCS.PHASECHK.TRANS64.TRYWAIT P0, [R7+URZ], R0 ;  /* 0x00000000070075a7 */ /* 0x001064000800017f */
[----:B-1----:R-:W-:Y:S05]  /*23540*/  @!P0 NANOSLEEP.SYNCS 0x989680 ;  /* 0x009896800000895d */ /* 0x002fea0003900000 */
[----:B------:R-:W1:Y:S02]  /*23550*/  @!P0 SYNCS.PHASECHK.TRANS64 P0, [R7+URZ], R0 ;  /* 0x00000000070085a7 */ /* 0x000e64000800007f */
[----:B-1----:R-:W-:Y:S05]  /*23560*/  @!P0 BRA `(.L_x_572) ;  /* 0xfffffffc00f08947 */ /* 0x002fea000383ffff */
[----:B------:R-:W-:Y:S05]  /*23570*/  BRA `(.L_x_583) ;  /* 0xfffffffc00007947 */ /* 0x000fea000383ffff */
.L_x_584:
[----:B------:R-:W-:-:S00]  /*23580*/  BRA `(.L_x_584) ;  /* 0xfffffffc00fc7947 */ /* 0x000fc0000383ffff */
[----:B------:R-:W-:-:S00]  /*23590*/  NOP ;  /* 0x0000000000007918 */ /* 0x000fc00000000000 */
        /* <DEDUP_REMOVED lines=14> */
.L_x_585:


//--------------------- .nv.shared._ZN7cutlass13device_kernelINS_4gemm6kernel13GemmUniversalIN4cute5tupleIJiiiiEEENS1_10collective13CollectiveMmaINS1_37MainloopSm90TmaGmmaWarpSpecializedFP8ILi4ENS5_IJNS4_1CILi1EEESB_SB_EEENS1_35KernelTmaWarpSpecializedCooperativeEEENS5_IJNSA_ILi256EEESF_NSA_ILi32EEEEEENS_12float_e5m2_tENS5_IJlSB_lEEESI_SJ_NS4_8TiledMMAINS4_8MMA_AtomIJNS4_4SM904GMMA31MMA_64x256x32_F32E5M2E5M2_SS_TNILNSN_7ScaleInE1ELSP_1EEEEEENS4_6LayoutINS5_IJNSA_ILi2EEESB_SB_EEENS5_IJSB_NSA_ILi0EEESV_EEEEENS5_IJNS4_10UnderscoreESY_SY_EEEEENS4_13SM90_TMA_LOADENS4_14ComposedLayoutINS4_7SwizzleILi1ELi4ELi3EEENS4_18smem_ptr_flag_bitsILi8EEENSS_INS5_IJNSA_ILi8EEESG_EEENS5_IJSG_SB_EEEEEEEvNS4_8identityES11_S1B_vS1C_EENS_8epilogue10collective6detail29Sm90TmaWarpSpecializedAdapterINS1F_15DefaultEpilogueISI_SJ_SJ_NS1E_6thread17LinearCombinationISI_Li1EffLNS1J_9ScaleType4KindE0ELNS_15FloatRoundStyleE2ESI_EENS1_15EpilogueDefaultEEEEEvvEEEEvNT_6ParamsE --------------------------
	.section	.nv.shared._ZN7cutlass13device_kernelINS_4gemm6kernel13GemmUniversalIN4cute5tupleIJiiiiEEENS1_10collective13CollectiveMmaINS1_37MainloopSm90TmaGmmaWarpSpecializedFP8ILi4ENS5_IJNS4_1CILi1EEESB_SB_EEENS1_35KernelTmaWarpSpecializedCooperativeEEENS5_IJNSA_ILi256EEESF_NSA_ILi32EEEEEENS_12float_e5m2_tENS5_IJlSB_lEEESI_SJ_NS4_8TiledMMAINS4_8MMA_AtomIJNS4_4SM904GMMA31MMA_64x256x32_F32E5M2E5M2_SS_TNILNSN_7ScaleInE1ELSP_1EEEEEENS4_6LayoutINS5_IJNSA_ILi2EEESB_SB_EEENS5_IJSB_NSA_ILi0EEESV_EEEEENS5_IJNS4_10UnderscoreESY_SY_EEEEENS4_13SM90_TMA_LOADENS4_14ComposedLayoutINS4_7SwizzleILi1ELi4ELi3EEENS4_18smem_ptr_flag_bitsILi8EEENSS_INS5_IJNSA_ILi8EEESG_EEENS5_IJSG_SB_EEEEEEEvNS4_8identityES11_S1B_vS1C_EENS_8epilogue10collective6detail29Sm90TmaWarpSpecializedAdapterINS1F_15DefaultEpilogueISI_SJ_SJ_NS1E_6thread17LinearCombinationISI_Li1EffLNS1J_9ScaleType4KindE0ELNS_15FloatRoundStyleE2ESI_EENS1_15EpilogueDefaultEEEEEvvEEEEvNT_6ParamsE,"aw",@nobits
	.sectionflags	@""
	.align	16
	.zero		1024


//--------------------- .nv.shared.reserved.0     --------------------------
	.section	.nv.shared.reserved.0,"aw",@nobits
	.weak		__nv_reservedSMEM_offset_0_alias
	.size		__nv_reservedSMEM_offset_0_alias, 0, 0
	.other		__nv_reservedSMEM_offset_0_alias,@"STO_CUDA_RESERVED_SHARED STV_DEFAULT"
__nv_reservedSMEM_offset_0_alias:
	.zero		0


//--------------------- .nv.global                --------------------------
	.section	.nv.global,"aw",@nobits
.nv.global:
	.type		_ZN39_INTERNAL_afeadfa2_4_k_cu_ae168469_45154cute1_E,@object
	.size		_ZN39_INTERNAL_afeadfa2_4_k_cu_ae168469_45154cute1_E,(_ZN39_INTERNAL_afeadfa2_4_k_cu_ae168469_45154cuda3std3__45__cpo6cbeginE - _ZN39_INTERNAL_afeadfa2_4_k_cu_ae168469_45154cute1_E)
_ZN39_INTERNAL_afeadfa2_4_k_cu_ae168469_45154cute1_E:
	.zero		1
	.type		_ZN39_INTERNAL_afeadfa2_4_k_cu_ae168469_45154cuda3std3__45__cpo6cbeginE,@object
	.size		_ZN39_INTERNAL_afeadfa2_4_k_cu_ae168469_45154cuda3std3__45__cpo6cbeginE,(_ZN39_INTERNAL_afeadfa2_4_k_cu_ae168469_45154cuda3std3__48in_placeE - _ZN39_INTERNAL_afeadfa2_4_k_cu_ae168469_45154cuda3std3__45__cpo6cbeginE)
_ZN39_INTERNAL_afeadfa2_4_k_cu_ae168469_45154cuda3std3__45__cpo6cbeginE:
	.zero		1
	.type		_ZN39_INTERNAL_afeadfa2_4_k_cu_ae168469_45154cuda3std3__48in_placeE,@object
	.size		_ZN39_INTERNAL_afeadfa2_4_k_cu_ae168469_45154cuda3std3__48in_placeE,(_ZN39_INTERNAL_afeadfa2_4_k_cu_ae168469_45154cuda3std6ranges3__45__cpo9iter_moveE - _ZN39_INTERNAL_afeadfa2_4_k_cu_ae168469_45154cuda3std3__48in_placeE)
_ZN39_INTERNAL_afeadfa2_4_k_cu_ae168469_45154cuda3std3__48in_placeE:
	.zero		1
	.type		_ZN39_INTERNAL_afeadfa2_4_k_cu_ae168469_45154cuda3std6ranges3__45__cpo9iter_moveE,@object
	.size		_ZN39_INTERNAL_afeadfa2_4_k_cu_ae168469_45154cuda3std6ranges3__45__cpo9iter_moveE,(_ZN39_INTERNAL_afeadfa2_4_k_cu_ae168469_45154cuda3std3__45__cpo5beginE - _ZN39_INTERNAL_afeadfa2_4_k_cu_ae168469_45154cuda3std6ranges3__45__cpo9iter_moveE)
_ZN39_INTERNAL_afeadfa2_4_k_cu_ae168469_45154cuda3std6ranges3__45__cpo9iter_moveE:
	.zero		1
	.type		_ZN39_INTERNAL_afeadfa2_4_k_cu_ae168469_45154cuda3std3__45__cpo5beginE,@object
	.size		_ZN39_INTERNAL_afeadfa2_4_k_cu_ae168469_45154cuda3std3__45__cpo5beginE,(_ZN39_INTERNAL_afeadfa2_4_k_cu_ae168469_45154cuda3std3__441_GLOBAL__N__afeadfa2_4_k_cu_ae168469_45156ignoreE - _ZN39_INTERNAL_afeadfa2_4_k_cu_ae168469_45154cuda3std3__45__cpo5beginE)
_ZN39_INTERNAL_afeadfa2_4_k_cu_ae168469_45154cuda3std3__45__cpo5beginE:
	.zero		1
	.type		_ZN39_INTERNAL_afeadfa2_4_k_cu_ae168469_45154cuda3std3__441_GLOBAL__N__afeadfa2_4_k_cu_ae168469_45156ignoreE,@object
	.size		_ZN39_INTERNAL_afeadfa2_4_k_cu_ae168469_45154cuda3std3__441_GLOBAL__N__afeadfa2_4_k_cu_ae168469_45156ignoreE,(_ZN39_INTERNAL_afeadfa2_4_k_cu_ae168469_45154cute7productE - _ZN39_INTERNAL_afeadfa2_4_k_cu_ae168469_45154cuda3std3__441_GLOBAL__N__afeadfa2_4_k_cu_ae168469_45156ignoreE)
_ZN39_INTERNAL_afeadfa2_4_k_cu_ae168469_45154cuda3std3__441_GLOBAL__N__afeadfa2_4_k_cu_ae168469_45156ignoreE:
	.zero		1
	.type		_ZN39_INTERNAL_afeadfa2_4_k_cu_ae168469_45154cute7productE,@object
	.size		_ZN39_INTERNAL_afeadfa2_4_k_cu_ae168469_45154cute7productE,(_ZN39_INTERNAL_afeadfa2_4_k_cu_ae168469_45154cuda3std3__45__cpo3endE - _ZN39_INTERNAL_afeadfa2_4_k_cu_ae168469_45154cute7productE)
_ZN39_INTERNAL_afeadfa2_4_k_cu_ae168469_45154cute7productE:
	.zero		1
	.type		_ZN39_INTERNAL_afeadfa2_4_k_cu_ae168469_45154cuda3std3__45__cpo3endE,@object
	.size		_ZN39_INTERNAL_afeadfa2_4_k_cu_ae168469_45154cuda3std3__45__cpo3endE,(_ZN39_INTERNAL_afeadfa2_4_k_cu_ae168469_45154cuda3std3__419piecewise_constructE - _ZN39_INTERNAL_afeadfa2_4_k_cu_ae168469_45154cuda3std3__45__cpo3endE)
_ZN39_INTERNAL_afeadfa2_4_k_cu_ae168469_45154cuda3std3__45__cpo3endE:
	.zero		1
	.type		_ZN39_INTERNAL_afeadfa2_4_k_cu_ae168469_45154cuda3std3__419piecewise_constructE,@object
	.size		_ZN39_INTERNAL_afeadfa2_4_k_cu_ae168469_45154cuda3std3__419piecewise_constructE,(_ZN39_INTERNAL_afeadfa2_4_k_cu_ae168469_45154cuda3std3__45__cpo4cendE - _ZN39_INTERNAL_afeadfa2_4_k_cu_ae168469_45154cuda3std3__419piecewise_constructE)
_ZN39_INTERNAL_afeadfa2_4_k_cu_ae168469_45154cuda3std3__419piecewise_constructE:
	.zero		1
	.type		_ZN39_INTERNAL_afeadfa2_4_k_cu_ae168469_45154cuda3std3__45__cpo4cendE,@object
	.size		_ZN39_INTERNAL_afeadfa2_4_k_cu_ae168469_45154cuda3std3__45__cpo4cendE,(_ZN39_INTERNAL_afeadfa2_4_k_cu_ae168469_45154cuda3std6ranges3__45__cpo4swapE - _ZN39_INTERNAL_afeadfa2_4_k_cu_ae168469_45154cuda3std3__45__cpo4cendE)
_ZN39_INTERNAL_afeadfa2_4_k_cu_ae168469_45154cuda3std3__45__cpo4cendE:
	.zero		1
	.type		_ZN39_INTERNAL_afeadfa2_4_k_cu_ae168469_45154cuda3std6ranges3__45__cpo4swapE,@object
	.size		_ZN39_INTERNAL_afeadfa2_4_k_cu_ae168469_45154cuda3std6ranges3__45__cpo4swapE,(.L_7 - _ZN39_INTERNAL_afeadfa2_4_k_cu_ae168469_45154cuda3std6ranges3__45__cpo4swapE)
_ZN39_INTERNAL_afeadfa2_4_k_cu_ae168469_45154cuda3std6ranges3__45__cpo4swapE:
	.zero		1
.L_7:


//--------------------- .nv.constant0._ZN7cutlass13device_kernelINS_4gemm6kernel13GemmUniversalIN4cute5tupleIJiiiiEEENS1_10collective13CollectiveMmaINS1_37MainloopSm90TmaGmmaWarpSpecializedFP8ILi4ENS5_IJNS4_1CILi1EEESB_SB_EEENS1_35KernelTmaWarpSpecializedCooperativeEEENS5_IJNSA_ILi256EEESF_NSA_ILi32EEEEEENS_12float_e5m2_tENS5_IJlSB_lEEESI_SJ_NS4_8TiledMMAINS4_8MMA_AtomIJNS4_4SM904GMMA31MMA_64x256x32_F32E5M2E5M2_SS_TNILNSN_7ScaleInE1ELSP_1EEEEEENS4_6LayoutINS5_IJNSA_ILi2EEESB_SB_EEENS5_IJSB_NSA_ILi0EEESV_EEEEENS5_IJNS4_10UnderscoreESY_SY_EEEEENS4_13SM90_TMA_LOADENS4_14ComposedLayoutINS4_7SwizzleILi1ELi4ELi3EEENS4_18smem_ptr_flag_bitsILi8EEENSS_INS5_IJNSA_ILi8EEESG_EEENS5_IJSG_SB_EEEEEEEvNS4_8identityES11_S1B_vS1C_EENS_8epilogue10collective6detail29Sm90TmaWarpSpecializedAdapterINS1F_15DefaultEpilogueISI_SJ_SJ_NS1E_6thread17LinearCombinationISI_Li1EffLNS1J_9ScaleType4KindE0ELNS_15FloatRoundStyleE2ESI_EENS1_15EpilogueDefaultEEEEEvvEEEEvNT_6ParamsE --------------------------
	.section	.nv.constant0._ZN7cutlass13device_kernelINS_4gemm6kernel13GemmUniversalIN4cute5tupleIJiiiiEEENS1_10collective13CollectiveMmaINS1_37MainloopSm90TmaGmmaWarpSpecializedFP8ILi4ENS5_IJNS4_1CILi1EEESB_SB_EEENS1_35KernelTmaWarpSpecializedCooperativeEEENS5_IJNSA_ILi256EEESF_NSA_ILi32EEEEEENS_12float_e5m2_tENS5_IJlSB_lEEESI_SJ_NS4_8TiledMMAINS4_8MMA_AtomIJNS4_4SM904GMMA31MMA_64x256x32_F32E5M2E5M2_SS_TNILNSN_7ScaleInE1ELSP_1EEEEEENS4_6LayoutINS5_IJNSA_ILi2EEESB_SB_EEENS5_IJSB_NSA_ILi0EEESV_EEEEENS5_IJNS4_10UnderscoreESY_SY_EEEEENS4_13SM90_TMA_LOADENS4_14ComposedLayoutINS4_7SwizzleILi1ELi4ELi3EEENS4_18smem_ptr_flag_bitsILi8EEENSS_INS5_IJNSA_ILi8EEESG_EEENS5_IJSG_SB_EEEEEEEvNS4_8identityES11_S1B_vS1C_EENS_8epilogue10collective6detail29Sm90TmaWarpSpecializedAdapterINS1F_15DefaultEpilogueISI_SJ_SJ_NS1E_6thread17LinearCombinationISI_Li1EffLNS1J_9ScaleType4KindE0ELNS_15FloatRoundStyleE2ESI_EENS1_15EpilogueDefaultEEEEEvvEEEEvNT_6ParamsE,"a",@progbits
	.sectionflags	@""
	.align	4
.nv.constant0._ZN7cutlass13device_kernelINS_4gemm6kernel13GemmUniversalIN4cute5tupleIJiiiiEEENS1_10collective13CollectiveMmaINS1_37MainloopSm90TmaGmmaWarpSpecializedFP8ILi4ENS5_IJNS4_1CILi1EEESB_SB_EEENS1_35KernelTmaWarpSpecializedCooperativeEEENS5_IJNSA_ILi256EEESF_NSA_ILi32EEEEEENS_12float_e5m2_tENS5_IJlSB_lEEESI_SJ_NS4_8TiledMMAINS4_8MMA_AtomIJNS4_4SM904GMMA31MMA_64x256x32_F32E5M2E5M2_SS_TNILNSN_7ScaleInE1ELSP_1EEEEEENS4_6LayoutINS5_IJNSA_ILi2EEESB_SB_EEENS5_IJSB_NSA_ILi0EEESV_EEEEENS5_IJNS4_10UnderscoreESY_SY_EEEEENS4_13SM90_TMA_LOADENS4_14ComposedLayoutINS4_7SwizzleILi1ELi4ELi3EEENS4_18smem_ptr_flag_bitsILi8EEENSS_INS5_IJNSA_ILi8EEESG_EEENS5_IJSG_SB_EEEEEEEvNS4_8identityES11_S1B_vS1C_EENS_8epilogue10collective6detail29Sm90TmaWarpSpecializedAdapterINS1F_15DefaultEpilogueISI_SJ_SJ_NS1E_6thread17LinearCombinationISI_Li1EffLNS1J_9ScaleType4KindE0ELNS_15FloatRoundStyleE2ESI_EENS1_15EpilogueDefaultEEEEEvvEEEEvNT_6ParamsE:
	.zero		1664


//--------------------- SYMBOLS --------------------------

	.type		.nv.reservedSmem.offset0,@object
	.size		.nv.reservedSmem.offset0,0x4
